//
// Generated by NVIDIA NVVM Compiler
//
// Compiler Build ID: CL-36424714
// Cuda compilation tools, release 13.0, V13.0.88
// Based on NVVM 20.0.0
//

.version 9.0
.target sm_100
.address_size 64

	// .globl	_Z23unoptimized_computationPfS_i

.visible .entry _Z23unoptimized_computationPfS_i(
	.param .u64 .ptr .align 1 _Z23unoptimized_computationPfS_i_param_0,
	.param .u64 .ptr .align 1 _Z23unoptimized_computationPfS_i_param_1,
	.param .u32 _Z23unoptimized_computationPfS_i_param_2
)
{
	.reg .pred 	%p<11>;
	.reg .b32 	%r<17>;
	.reg .b32 	%f<66>;
	.reg .b64 	%rd<9>;

	ld.param.u64 	%rd1, [_Z23unoptimized_computationPfS_i_param_0];
	ld.param.u64 	%rd2, [_Z23unoptimized_computationPfS_i_param_1];
	ld.param.u32 	%r2, [_Z23unoptimized_computationPfS_i_param_2];
	mov.u32 	%r3, %ctaid.x;
	mov.u32 	%r4, %ntid.x;
	mov.u32 	%r5, %tid.x;
	mad.lo.s32 	%r1, %r3, %r4, %r5;
	setp.ge.s32 	%p1, %r1, %r2;
	@%p1 bra 	$L__BB0_7;
	cvta.to.global.u64 	%rd3, %rd1;
	mul.wide.s32 	%rd4, %r1, 4;
	add.s64 	%rd5, %rd3, %rd4;
	ld.global.f32 	%f8, [%rd5];
	mul.f32 	%f1, %f8, 0f3F000000;
	abs.f32 	%f2, %f1;
	setp.eq.f32 	%p2, %f1, 0f3F800000;
	mov.f32 	%f65, 0f3F800000;
	@%p2 bra 	$L__BB0_6;
	setp.num.f32 	%p3, %f2, %f2;
	@%p3 bra 	$L__BB0_4;
	mov.f32 	%f64, 0f40000000;
	add.rn.f32 	%f65, %f1, %f64;
	bra.uni 	$L__BB0_6;
$L__BB0_4:
	setp.lt.f32 	%p4, %f2, 0f00800000;
	mul.f32 	%f9, %f2, 0f4B800000;
	selp.f32 	%f10, %f9, %f2, %p4;
	mov.b32 	%r6, %f10;
	add.s32 	%r7, %r6, -1060439283;
	and.b32  	%r8, %r7, -8388608;
	sub.s32 	%r9, %r6, %r8;
	mov.b32 	%f11, %r9;
	cvt.rn.f32.s32 	%f12, %r8;
	selp.f32 	%f13, 0fC1C00000, 0f00000000, %p4;
	fma.rn.f32 	%f14, %f12, 0f34000000, %f13;
	add.f32 	%f15, %f11, 0fBF800000;
	add.f32 	%f16, %f11, 0f3F800000;
	rcp.approx.ftz.f32 	%f17, %f16;
	add.f32 	%f18, %f15, %f15;
	mul.f32 	%f19, %f18, %f17;
	mul.f32 	%f20, %f19, %f19;
	neg.f32 	%f21, %f19;
	sub.f32 	%f22, %f15, %f19;
	add.f32 	%f23, %f22, %f22;
	fma.rn.f32 	%f24, %f21, %f15, %f23;
	mul.rn.f32 	%f25, %f17, %f24;
	fma.rn.f32 	%f26, %f20, 0f3A2C32E4, 0f3B52E7DB;
	fma.rn.f32 	%f27, %f26, %f20, 0f3C93BB73;
	fma.rn.f32 	%f28, %f27, %f20, 0f3DF6384F;
	mul.rn.f32 	%f29, %f28, %f20;
	fma.rn.f32 	%f30, %f19, 0f3FB8AA3B, %f14;
	mul.f32 	%f31, %f29, 0f40400000;
	sub.f32 	%f32, %f14, %f30;
	fma.rn.f32 	%f33, %f19, 0f3FB8AA3B, %f32;
	fma.rn.f32 	%f34, %f25, 0f3FB8AA3B, %f33;
	fma.rn.f32 	%f35, %f19, 0f32A55E34, %f34;
	fma.rn.f32 	%f36, %f31, %f25, %f35;
	fma.rn.f32 	%f37, %f29, %f19, %f36;
	add.rn.f32 	%f38, %f30, %f37;
	mov.f32 	%f39, 0f40000000;
	mul.rn.f32 	%f40, %f38, %f39;
	cvt.rni.f32.f32 	%f41, %f40;
	sub.f32 	%f42, %f40, %f41;
	neg.f32 	%f43, %f40;
	fma.rn.f32 	%f44, %f38, 0f40000000, %f43;
	neg.f32 	%f45, %f30;
	add.rn.f32 	%f46, %f38, %f45;
	neg.f32 	%f47, %f46;
	add.rn.f32 	%f48, %f37, %f47;
	fma.rn.f32 	%f49, %f48, 0f40000000, %f44;
	add.f32 	%f50, %f42, %f49;
	setp.gt.f32 	%p5, %f41, 0f00000000;
	selp.b32 	%r10, 0, -2097152000, %p5;
	setp.neu.f32 	%p6, %f1, 0f00000000;
	setp.neu.f32 	%p7, %f2, 0f7F800000;
	setp.lt.f32 	%p8, %f40, 0f00000000;
	selp.f32 	%f51, 0f00000000, 0f7F800000, %p8;
	abs.f32 	%f52, %f40;
	setp.gt.f32 	%p9, %f52, 0f43180000;
	cvt.rzi.s32.f32 	%r11, %f41;
	shl.b32 	%r12, %r11, 23;
	sub.s32 	%r13, %r12, %r10;
	mov.b32 	%f53, %r13;
	add.s32 	%r14, %r10, 2130706432;
	mov.b32 	%f54, %r14;
	fma.rn.f32 	%f55, %f50, 0f391FCB8E, 0f3AAF85ED;
	fma.rn.f32 	%f56, %f55, %f50, 0f3C1D9856;
	fma.rn.f32 	%f57, %f56, %f50, 0f3D6357BB;
	fma.rn.f32 	%f58, %f57, %f50, 0f3E75FDEC;
	fma.rn.f32 	%f59, %f58, %f50, 0f3F317218;
	fma.rn.f32 	%f60, %f59, %f50, 0f3F800000;
	mul.f32 	%f61, %f60, %f54;
	mul.f32 	%f62, %f61, %f53;
	selp.f32 	%f65, %f51, %f62, %p9;
	and.pred  	%p10, %p6, %p7;
	@%p10 bra 	$L__BB0_6;
	add.f32 	%f63, %f1, %f1;
	mov.b32 	%r15, %f63;
	and.b32  	%r16, %r15, 2147483647;
	mov.b32 	%f65, %r16;
$L__BB0_6:
	cvta.to.global.u64 	%rd6, %rd2;
	add.s64 	%rd8, %rd6, %rd4;
	st.global.f32 	[%rd8], %f65;
$L__BB0_7:
	ret;

}
	// .globl	_Z21optimized_computationPfS_i
.visible .entry _Z21optimized_computationPfS_i(
	.param .u64 .ptr .align 1 _Z21optimized_computationPfS_i_param_0,
	.param .u64 .ptr .align 1 _Z21optimized_computationPfS_i_param_1,
	.param .u32 _Z21optimized_computationPfS_i_param_2
)
{
	.reg .pred 	%p<2>;
	.reg .b32 	%r<6>;
	.reg .b32 	%f<4>;
	.reg .b64 	%rd<8>;

	ld.param.u64 	%rd1, [_Z21optimized_computationPfS_i_param_0];
	ld.param.u64 	%rd2, [_Z21optimized_computationPfS_i_param_1];
	ld.param.u32 	%r2, [_Z21optimized_computationPfS_i_param_2];
	mov.u32 	%r3, %ctaid.x;
	mov.u32 	%r4, %ntid.x;
	mov.u32 	%r5, %tid.x;
	mad.lo.s32 	%r1, %r3, %r4, %r5;
	setp.ge.s32 	%p1, %r1, %r2;
	@%p1 bra 	$L__BB1_2;
	cvta.to.global.u64 	%rd3, %rd1;
	cvta.to.global.u64 	%rd4, %rd2;
	mul.wide.s32 	%rd5, %r1, 4;
	add.s64 	%rd6, %rd3, %rd5;
	ld.global.f32 	%f1, [%rd6];
	mul.f32 	%f2, %f1, 0f3F000000;
	mul.f32 	%f3, %f2, %f2;
	add.s64 	%rd7, %rd4, %rd5;
	st.global.f32 	[%rd7], %f3;
$L__BB1_2:
	ret;

}
	// .globl	_Z18loop_unroll_kernelPfS_i
.visible .entry _Z18loop_unroll_kernelPfS_i(
	.param .u64 .ptr .align 1 _Z18loop_unroll_kernelPfS_i_param_0,
	.param .u64 .ptr .align 1 _Z18loop_unroll_kernelPfS_i_param_1,
	.param .u32 _Z18loop_unroll_kernelPfS_i_param_2
)
{
	.reg .pred 	%p<6>;
	.reg .b32 	%r<15>;
	.reg .b32 	%f<9>;
	.reg .b64 	%rd<8>;

	ld.param.u64 	%rd5, [_Z18loop_unroll_kernelPfS_i_param_0];
	ld.param.u64 	%rd6, [_Z18loop_unroll_kernelPfS_i_param_1];
	ld.param.u32 	%r6, [_Z18loop_unroll_kernelPfS_i_param_2];
	mov.u32 	%r7, %ctaid.x;
	mov.u32 	%r1, %ntid.x;
	mov.u32 	%r8, %tid.x;
	mad.lo.s32 	%r14, %r7, %r1, %r8;
	setp.ge.s32 	%p1, %r14, %r6;
	@%p1 bra 	$L__BB2_9;
	mov.u32 	%r9, %nctaid.x;
	mul.lo.s32 	%r10, %r1, %r9;
	shl.b32 	%r3, %r10, 2;
	cvta.to.global.u64 	%rd1, %rd5;
	cvta.to.global.u64 	%rd2, %rd6;
$L__BB2_2:
	mul.wide.s32 	%rd7, %r14, 4;
	add.s64 	%rd3, %rd1, %rd7;
	ld.global.f32 	%f1, [%rd3];
	mul.f32 	%f2, %f1, %f1;
	add.s64 	%rd4, %rd2, %rd7;
	st.global.f32 	[%rd4], %f2;
	add.s32 	%r11, %r14, 1;
	setp.ge.s32 	%p2, %r11, %r6;
	@%p2 bra 	$L__BB2_4;
	ld.global.f32 	%f3, [%rd3+4];
	mul.f32 	%f4, %f3, %f3;
	st.global.f32 	[%rd4+4], %f4;
$L__BB2_4:
	add.s32 	%r12, %r14, 2;
	setp.ge.s32 	%p3, %r12, %r6;
	@%p3 bra 	$L__BB2_6;
	ld.global.f32 	%f5, [%rd3+8];
	mul.f32 	%f6, %f5, %f5;
	st.global.f32 	[%rd4+8], %f6;
$L__BB2_6:
	add.s32 	%r13, %r14, 3;
	setp.ge.s32 	%p4, %r13, %r6;
	@%p4 bra 	$L__BB2_8;
	ld.global.f32 	%f7, [%rd3+12];
	mul.f32 	%f8, %f7, %f7;
	st.global.f32 	[%rd4+12], %f8;
$L__BB2_8:
	add.s32 	%r14, %r14, %r3;
	setp.lt.s32 	%p5, %r14, %r6;
	@%p5 bra 	$L__BB2_2;
$L__BB2_9:
	ret;

}
	// .globl	_Z20low_reg_usage_kernelPfS_i
.visible .entry _Z20low_reg_usage_kernelPfS_i(
	.param .u64 .ptr .align 1 _Z20low_reg_usage_kernelPfS_i_param_0,
	.param .u64 .ptr .align 1 _Z20low_reg_usage_kernelPfS_i_param_1,
	.param .u32 _Z20low_reg_usage_kernelPfS_i_param_2
)
{
	.reg .pred 	%p<2>;
	.reg .b32 	%r<6>;
	.reg .b32 	%f<4>;
	.reg .b64 	%rd<8>;

	ld.param.u64 	%rd1, [_Z20low_reg_usage_kernelPfS_i_param_0];
	ld.param.u64 	%rd2, [_Z20low_reg_usage_kernelPfS_i_param_1];
	ld.param.u32 	%r2, [_Z20low_reg_usage_kernelPfS_i_param_2];
	mov.u32 	%r3, %ctaid.x;
	mov.u32 	%r4, %ntid.x;
	mov.u32 	%r5, %tid.x;
	mad.lo.s32 	%r1, %r3, %r4, %r5;
	setp.ge.s32 	%p1, %r1, %r2;
	@%p1 bra 	$L__BB3_2;
	cvta.to.global.u64 	%rd3, %rd1;
	cvta.to.global.u64 	%rd4, %rd2;
	mul.wide.s32 	%rd5, %r1, 4;
	add.s64 	%rd6, %rd3, %rd5;
	ld.global.f32 	%f1, [%rd6];
	fma.rn.f32 	%f2, %f1, 0f40000000, 0f3F800000;
	max.f32 	%f3, %f2, 0f00000000;
	add.s64 	%rd7, %rd4, %rd5;
	st.global.f32 	[%rd7], %f3;
$L__BB3_2:
	ret;

}
	// .globl	_Z24high_arith_intens_kernelPfS_i
.visible .entry _Z24high_arith_intens_kernelPfS_i(
	.param .u64 .ptr .align 1 _Z24high_arith_intens_kernelPfS_i_param_0,
	.param .u64 .ptr .align 1 _Z24high_arith_intens_kernelPfS_i_param_1,
	.param .u32 _Z24high_arith_intens_kernelPfS_i_param_2
)
{
	.reg .pred 	%p<2>;
	.reg .b32 	%r<6>;
	.reg .b32 	%f<203>;
	.reg .b64 	%rd<8>;

	ld.param.u64 	%rd1, [_Z24high_arith_intens_kernelPfS_i_param_0];
	ld.param.u64 	%rd2, [_Z24high_arith_intens_kernelPfS_i_param_1];
	ld.param.u32 	%r2, [_Z24high_arith_intens_kernelPfS_i_param_2];
	mov.u32 	%r3, %ctaid.x;
	mov.u32 	%r4, %ntid.x;
	mov.u32 	%r5, %tid.x;
	mad.lo.s32 	%r1, %r3, %r4, %r5;
	setp.ge.s32 	%p1, %r1, %r2;
	@%p1 bra 	$L__BB4_2;
	cvta.to.global.u64 	%rd3, %rd2;
	cvta.to.global.u64 	%rd4, %rd1;
	mul.wide.s32 	%rd5, %r1, 4;
	add.s64 	%rd6, %rd4, %rd5;
	ld.global.f32 	%f1, [%rd6];
	mul.f32 	%f2, %f1, 0f3DCCCCCD;
	fma.rn.f32 	%f3, %f1, %f1, 0f3DCCCCCD;
	max.f32 	%f4, %f3, 0f322BCC77;
	sqrt.rn.f32 	%f5, %f4;
	fma.rn.f32 	%f6, %f5, 0f3F666666, %f2;
	fma.rn.f32 	%f7, %f6, %f6, 0f3DCCCCCD;
	max.f32 	%f8, %f7, 0f322BCC77;
	sqrt.rn.f32 	%f9, %f8;
	fma.rn.f32 	%f10, %f9, 0f3F666666, %f2;
	fma.rn.f32 	%f11, %f10, %f10, 0f3DCCCCCD;
	max.f32 	%f12, %f11, 0f322BCC77;
	sqrt.rn.f32 	%f13, %f12;
	fma.rn.f32 	%f14, %f13, 0f3F666666, %f2;
	fma.rn.f32 	%f15, %f14, %f14, 0f3DCCCCCD;
	max.f32 	%f16, %f15, 0f322BCC77;
	sqrt.rn.f32 	%f17, %f16;
	fma.rn.f32 	%f18, %f17, 0f3F666666, %f2;
	fma.rn.f32 	%f19, %f18, %f18, 0f3DCCCCCD;
	max.f32 	%f20, %f19, 0f322BCC77;
	sqrt.rn.f32 	%f21, %f20;
	fma.rn.f32 	%f22, %f21, 0f3F666666, %f2;
	fma.rn.f32 	%f23, %f22, %f22, 0f3DCCCCCD;
	max.f32 	%f24, %f23, 0f322BCC77;
	sqrt.rn.f32 	%f25, %f24;
	fma.rn.f32 	%f26, %f25, 0f3F666666, %f2;
	fma.rn.f32 	%f27, %f26, %f26, 0f3DCCCCCD;
	max.f32 	%f28, %f27, 0f322BCC77;
	sqrt.rn.f32 	%f29, %f28;
	fma.rn.f32 	%f30, %f29, 0f3F666666, %f2;
	fma.rn.f32 	%f31, %f30, %f30, 0f3DCCCCCD;
	max.f32 	%f32, %f31, 0f322BCC77;
	sqrt.rn.f32 	%f33, %f32;
	fma.rn.f32 	%f34, %f33, 0f3F666666, %f2;
	fma.rn.f32 	%f35, %f34, %f34, 0f3DCCCCCD;
	max.f32 	%f36, %f35, 0f322BCC77;
	sqrt.rn.f32 	%f37, %f36;
	fma.rn.f32 	%f38, %f37, 0f3F666666, %f2;
	fma.rn.f32 	%f39, %f38, %f38, 0f3DCCCCCD;
	max.f32 	%f40, %f39, 0f322BCC77;
	sqrt.rn.f32 	%f41, %f40;
	fma.rn.f32 	%f42, %f41, 0f3F666666, %f2;
	fma.rn.f32 	%f43, %f42, %f42, 0f3DCCCCCD;
	max.f32 	%f44, %f43, 0f322BCC77;
	sqrt.rn.f32 	%f45, %f44;
	fma.rn.f32 	%f46, %f45, 0f3F666666, %f2;
	fma.rn.f32 	%f47, %f46, %f46, 0f3DCCCCCD;
	max.f32 	%f48, %f47, 0f322BCC77;
	sqrt.rn.f32 	%f49, %f48;
	fma.rn.f32 	%f50, %f49, 0f3F666666, %f2;
	fma.rn.f32 	%f51, %f50, %f50, 0f3DCCCCCD;
	max.f32 	%f52, %f51, 0f322BCC77;
	sqrt.rn.f32 	%f53, %f52;
	fma.rn.f32 	%f54, %f53, 0f3F666666, %f2;
	fma.rn.f32 	%f55, %f54, %f54, 0f3DCCCCCD;
	max.f32 	%f56, %f55, 0f322BCC77;
	sqrt.rn.f32 	%f57, %f56;
	fma.rn.f32 	%f58, %f57, 0f3F666666, %f2;
	fma.rn.f32 	%f59, %f58, %f58, 0f3DCCCCCD;
	max.f32 	%f60, %f59, 0f322BCC77;
	sqrt.rn.f32 	%f61, %f60;
	fma.rn.f32 	%f62, %f61, 0f3F666666, %f2;
	fma.rn.f32 	%f63, %f62, %f62, 0f3DCCCCCD;
	max.f32 	%f64, %f63, 0f322BCC77;
	sqrt.rn.f32 	%f65, %f64;
	fma.rn.f32 	%f66, %f65, 0f3F666666, %f2;
	fma.rn.f32 	%f67, %f66, %f66, 0f3DCCCCCD;
	max.f32 	%f68, %f67, 0f322BCC77;
	sqrt.rn.f32 	%f69, %f68;
	fma.rn.f32 	%f70, %f69, 0f3F666666, %f2;
	fma.rn.f32 	%f71, %f70, %f70, 0f3DCCCCCD;
	max.f32 	%f72, %f71, 0f322BCC77;
	sqrt.rn.f32 	%f73, %f72;
	fma.rn.f32 	%f74, %f73, 0f3F666666, %f2;
	fma.rn.f32 	%f75, %f74, %f74, 0f3DCCCCCD;
	max.f32 	%f76, %f75, 0f322BCC77;
	sqrt.rn.f32 	%f77, %f76;
	fma.rn.f32 	%f78, %f77, 0f3F666666, %f2;
	fma.rn.f32 	%f79, %f78, %f78, 0f3DCCCCCD;
	max.f32 	%f80, %f79, 0f322BCC77;
	sqrt.rn.f32 	%f81, %f80;
	fma.rn.f32 	%f82, %f81, 0f3F666666, %f2;
	fma.rn.f32 	%f83, %f82, %f82, 0f3DCCCCCD;
	max.f32 	%f84, %f83, 0f322BCC77;
	sqrt.rn.f32 	%f85, %f84;
	fma.rn.f32 	%f86, %f85, 0f3F666666, %f2;
	fma.rn.f32 	%f87, %f86, %f86, 0f3DCCCCCD;
	max.f32 	%f88, %f87, 0f322BCC77;
	sqrt.rn.f32 	%f89, %f88;
	fma.rn.f32 	%f90, %f89, 0f3F666666, %f2;
	fma.rn.f32 	%f91, %f90, %f90, 0f3DCCCCCD;
	max.f32 	%f92, %f91, 0f322BCC77;
	sqrt.rn.f32 	%f93, %f92;
	fma.rn.f32 	%f94, %f93, 0f3F666666, %f2;
	fma.rn.f32 	%f95, %f94, %f94, 0f3DCCCCCD;
	max.f32 	%f96, %f95, 0f322BCC77;
	sqrt.rn.f32 	%f97, %f96;
	fma.rn.f32 	%f98, %f97, 0f3F666666, %f2;
	fma.rn.f32 	%f99, %f98, %f98, 0f3DCCCCCD;
	max.f32 	%f100, %f99, 0f322BCC77;
	sqrt.rn.f32 	%f101, %f100;
	fma.rn.f32 	%f102, %f101, 0f3F666666, %f2;
	fma.rn.f32 	%f103, %f102, %f102, 0f3DCCCCCD;
	max.f32 	%f104, %f103, 0f322BCC77;
	sqrt.rn.f32 	%f105, %f104;
	fma.rn.f32 	%f106, %f105, 0f3F666666, %f2;
	fma.rn.f32 	%f107, %f106, %f106, 0f3DCCCCCD;
	max.f32 	%f108, %f107, 0f322BCC77;
	sqrt.rn.f32 	%f109, %f108;
	fma.rn.f32 	%f110, %f109, 0f3F666666, %f2;
	fma.rn.f32 	%f111, %f110, %f110, 0f3DCCCCCD;
	max.f32 	%f112, %f111, 0f322BCC77;
	sqrt.rn.f32 	%f113, %f112;
	fma.rn.f32 	%f114, %f113, 0f3F666666, %f2;
	fma.rn.f32 	%f115, %f114, %f114, 0f3DCCCCCD;
	max.f32 	%f116, %f115, 0f322BCC77;
	sqrt.rn.f32 	%f117, %f116;
	fma.rn.f32 	%f118, %f117, 0f3F666666, %f2;
	fma.rn.f32 	%f119, %f118, %f118, 0f3DCCCCCD;
	max.f32 	%f120, %f119, 0f322BCC77;
	sqrt.rn.f32 	%f121, %f120;
	fma.rn.f32 	%f122, %f121, 0f3F666666, %f2;
	fma.rn.f32 	%f123, %f122, %f122, 0f3DCCCCCD;
	max.f32 	%f124, %f123, 0f322BCC77;
	sqrt.rn.f32 	%f125, %f124;
	fma.rn.f32 	%f126, %f125, 0f3F666666, %f2;
	fma.rn.f32 	%f127, %f126, %f126, 0f3DCCCCCD;
	max.f32 	%f128, %f127, 0f322BCC77;
	sqrt.rn.f32 	%f129, %f128;
	fma.rn.f32 	%f130, %f129, 0f3F666666, %f2;
	fma.rn.f32 	%f131, %f130, %f130, 0f3DCCCCCD;
	max.f32 	%f132, %f131, 0f322BCC77;
	sqrt.rn.f32 	%f133, %f132;
	fma.rn.f32 	%f134, %f133, 0f3F666666, %f2;
	fma.rn.f32 	%f135, %f134, %f134, 0f3DCCCCCD;
	max.f32 	%f136, %f135, 0f322BCC77;
	sqrt.rn.f32 	%f137, %f136;
	fma.rn.f32 	%f138, %f137, 0f3F666666, %f2;
	fma.rn.f32 	%f139, %f138, %f138, 0f3DCCCCCD;
	max.f32 	%f140, %f139, 0f322BCC77;
	sqrt.rn.f32 	%f141, %f140;
	fma.rn.f32 	%f142, %f141, 0f3F666666, %f2;
	fma.rn.f32 	%f143, %f142, %f142, 0f3DCCCCCD;
	max.f32 	%f144, %f143, 0f322BCC77;
	sqrt.rn.f32 	%f145, %f144;
	fma.rn.f32 	%f146, %f145, 0f3F666666, %f2;
	fma.rn.f32 	%f147, %f146, %f146, 0f3DCCCCCD;
	max.f32 	%f148, %f147, 0f322BCC77;
	sqrt.rn.f32 	%f149, %f148;
	fma.rn.f32 	%f150, %f149, 0f3F666666, %f2;
	fma.rn.f32 	%f151, %f150, %f150, 0f3DCCCCCD;
	max.f32 	%f152, %f151, 0f322BCC77;
	sqrt.rn.f32 	%f153, %f152;
	fma.rn.f32 	%f154, %f153, 0f3F666666, %f2;
	fma.rn.f32 	%f155, %f154, %f154, 0f3DCCCCCD;
	max.f32 	%f156, %f155, 0f322BCC77;
	sqrt.rn.f32 	%f157, %f156;
	fma.rn.f32 	%f158, %f157, 0f3F666666, %f2;
	fma.rn.f32 	%f159, %f158, %f158, 0f3DCCCCCD;
	max.f32 	%f160, %f159, 0f322BCC77;
	sqrt.rn.f32 	%f161, %f160;
	fma.rn.f32 	%f162, %f161, 0f3F666666, %f2;
	fma.rn.f32 	%f163, %f162, %f162, 0f3DCCCCCD;
	max.f32 	%f164, %f163, 0f322BCC77;
	sqrt.rn.f32 	%f165, %f164;
	fma.rn.f32 	%f166, %f165, 0f3F666666, %f2;
	fma.rn.f32 	%f167, %f166, %f166, 0f3DCCCCCD;
	max.f32 	%f168, %f167, 0f322BCC77;
	sqrt.rn.f32 	%f169, %f168;
	fma.rn.f32 	%f170, %f169, 0f3F666666, %f2;
	fma.rn.f32 	%f171, %f170, %f170, 0f3DCCCCCD;
	max.f32 	%f172, %f171, 0f322BCC77;
	sqrt.rn.f32 	%f173, %f172;
	fma.rn.f32 	%f174, %f173, 0f3F666666, %f2;
	fma.rn.f32 	%f175, %f174, %f174, 0f3DCCCCCD;
	max.f32 	%f176, %f175, 0f322BCC77;
	sqrt.rn.f32 	%f177, %f176;
	fma.rn.f32 	%f178, %f177, 0f3F666666, %f2;
	fma.rn.f32 	%f179, %f178, %f178, 0f3DCCCCCD;
	max.f32 	%f180, %f179, 0f322BCC77;
	sqrt.rn.f32 	%f181, %f180;
	fma.rn.f32 	%f182, %f181, 0f3F666666, %f2;
	fma.rn.f32 	%f183, %f182, %f182, 0f3DCCCCCD;
	max.f32 	%f184, %f183, 0f322BCC77;
	sqrt.rn.f32 	%f185, %f184;
	fma.rn.f32 	%f186, %f185, 0f3F666666, %f2;
	fma.rn.f32 	%f187, %f186, %f186, 0f3DCCCCCD;
	max.f32 	%f188, %f187, 0f322BCC77;
	sqrt.rn.f32 	%f189, %f188;
	fma.rn.f32 	%f190, %f189, 0f3F666666, %f2;
	fma.rn.f32 	%f191, %f190, %f190, 0f3DCCCCCD;
	max.f32 	%f192, %f191, 0f322BCC77;
	sqrt.rn.f32 	%f193, %f192;
	fma.rn.f32 	%f194, %f193, 0f3F666666, %f2;
	fma.rn.f32 	%f195, %f194, %f194, 0f3DCCCCCD;
	max.f32 	%f196, %f195, 0f322BCC77;
	sqrt.rn.f32 	%f197, %f196;
	fma.rn.f32 	%f198, %f197, 0f3F666666, %f2;
	fma.rn.f32 	%f199, %f198, %f198, 0f3DCCCCCD;
	max.f32 	%f200, %f199, 0f322BCC77;
	sqrt.rn.f32 	%f201, %f200;
	fma.rn.f32 	%f202, %f201, 0f3F666666, %f2;
	add.s64 	%rd7, %rd3, %rd5;
	st.global.f32 	[%rd7], %f202;
$L__BB4_2:
	ret;

}


// ===== COMPILED SASS (sm_100) =====

	.target	sm_100

	.elftype	@"ET_EXEC"


//--------------------- .note.nv.tkinfo           --------------------------
	.section	.note.nv.tkinfo,"",@"SHT_NOTE"
	.sectionflags	@"SHF_NOTE_NV_TKINFO"
	.tkinfo
        /*0018*/ 	.word	0x00000002
        /*0030*/ 	.string	""
        /*0030*/ 	.string	"ptxas"
        /*0030*/ 	.string	"Cuda compilation tools, release 13.0, V13.0.88"
        /*0030*/ 	.string	"Build cuda_13.0.r13.0/compiler.36424714_0"
        /*0030*/ 	.string	"-arch sm_100 -m 64 "



//--------------------- .note.nv.cuinfo           --------------------------
	.section	.note.nv.cuinfo,"",@"SHT_NOTE"
	.sectionflags	@"SHF_NOTE_NV_CUINFO"
        /*0018*/ 	.short	0x0002
        /*001a*/ 	.short	0x0064
        /*001c*/ 	.short	0x0082
	.zero		2


//--------------------- .nv.info                  --------------------------
	.section	.nv.info,"",@"SHT_CUDA_INFO"
	.align	4


	//----- nvinfo : EIATTR_REGCOUNT
	.align		4
        /*0000*/ 	.byte	0x04, 0x2f
        /*0002*/ 	.short	(.L_1 - .L_0)
	.align		4
.L_0:
        /*0004*/ 	.word	index@(_Z23unoptimized_computationPfS_i)
        /*0008*/ 	.word	0x00000010


	//----- nvinfo : EIATTR_FRAME_SIZE
	.align		4
.L_1:
        /*000c*/ 	.byte	0x04, 0x11
        /*000e*/ 	.short	(.L_3 - .L_2)
	.align		4
.L_2:
        /*0010*/ 	.word	index@(_Z23unoptimized_computationPfS_i)
        /*0014*/ 	.word	0x00000000


	//----- nvinfo : EIATTR_REGCOUNT
	.align		4
.L_3:
        /*0018*/ 	.byte	0x04, 0x2f
        /*001a*/ 	.short	(.L_5 - .L_4)
	.align		4
.L_4:
        /*001c*/ 	.word	index@(_Z21optimized_computationPfS_i)
        /*0020*/ 	.word	0x0000000a


	//----- nvinfo : EIATTR_FRAME_SIZE
	.align		4
.L_5:
        /*0024*/ 	.byte	0x04, 0x11
        /*0026*/ 	.short	(.L_7 - .L_6)
	.align		4
.L_6:
        /*0028*/ 	.word	index@(_Z21optimized_computationPfS_i)
        /*002c*/ 	.word	0x00000000


	//----- nvinfo : EIATTR_REGCOUNT
	.align		4
.L_7:
        /*0030*/ 	.byte	0x04, 0x2f
        /*0032*/ 	.short	(.L_9 - .L_8)
	.align		4
.L_8:
        /*0034*/ 	.word	index@(_Z18loop_unroll_kernelPfS_i)
        /*0038*/ 	.word	0x00000012


	//----- nvinfo : EIATTR_FRAME_SIZE
	.align		4
.L_9:
        /*003c*/ 	.byte	0x04, 0x11
        /*003e*/ 	.short	(.L_11 - .L_10)
	.align		4
.L_10:
        /*0040*/ 	.word	index@(_Z18loop_unroll_kernelPfS_i)
        /*0044*/ 	.word	0x00000000


	//----- nvinfo : EIATTR_REGCOUNT
	.align		4
.L_11:
        /*0048*/ 	.byte	0x04, 0x2f
        /*004a*/ 	.short	(.L_13 - .L_12)
	.align		4
.L_12:
        /*004c*/ 	.word	index@(_Z20low_reg_usage_kernelPfS_i)
        /*0050*/ 	.word	0x0000000c


	//----- nvinfo : EIATTR_FRAME_SIZE
	.align		4
.L_13:
        /*0054*/ 	.byte	0x04, 0x11
        /*0056*/ 	.short	(.L_15 - .L_14)
	.align		4
.L_14:
        /*0058*/ 	.word	index@(_Z20low_reg_usage_kernelPfS_i)
        /*005c*/ 	.word	0x00000000


	//----- nvinfo : EIATTR_REGCOUNT
	.align		4
.L_15:
        /*0060*/ 	.byte	0x04, 0x2f
        /*0062*/ 	.short	(.L_17 - .L_16)
	.align		4
.L_16:
        /*0064*/ 	.word	index@(_Z24high_arith_intens_kernelPfS_i)
        /*0068*/ 	.word	0x0000000c


	//----- nvinfo : EIATTR_FRAME_SIZE
	.align		4
.L_17:
        /*006c*/ 	.byte	0x04, 0x11
        /*006e*/ 	.short	(.L_19 - .L_18)
	.align		4
.L_18:
        /*0070*/ 	.word	index@($__internal_0_$__cuda_sm20_sqrt_rn_f32_slowpath)
        /*0074*/ 	.word	0x00000000


	//----- nvinfo : EIATTR_FRAME_SIZE
	.align		4
.L_19:
        /*0078*/ 	.byte	0x04, 0x11
        /*007a*/ 	.short	(.L_21 - .L_20)
	.align		4
.L_20:
        /*007c*/ 	.word	index@(_Z24high_arith_intens_kernelPfS_i)
        /*0080*/ 	.word	0x00000000


	//----- nvinfo : EIATTR_MIN_STACK_SIZE
	.align		4
.L_21:
        /*0084*/ 	.byte	0x04, 0x12
        /*0086*/ 	.short	(.L_23 - .L_22)
	.align		4
.L_22:
        /*0088*/ 	.word	index@(_Z24high_arith_intens_kernelPfS_i)
        /*008c*/ 	.word	0x00000000


	//----- nvinfo : EIATTR_MIN_STACK_SIZE
	.align		4
.L_23:
        /*0090*/ 	.byte	0x04, 0x12
        /*0092*/ 	.short	(.L_25 - .L_24)
	.align		4
.L_24:
        /*0094*/ 	.word	index@(_Z20low_reg_usage_kernelPfS_i)
        /*0098*/ 	.word	0x00000000


	//----- nvinfo : EIATTR_MIN_STACK_SIZE
	.align		4
.L_25:
        /*009c*/ 	.byte	0x04, 0x12
        /*009e*/ 	.short	(.L_27 - .L_26)
	.align		4
.L_26:
        /*00a0*/ 	.word	index@(_Z18loop_unroll_kernelPfS_i)
        /*00a4*/ 	.word	0x00000000


	//----- nvinfo : EIATTR_MIN_STACK_SIZE
	.align		4
.L_27:
        /*00a8*/ 	.byte	0x04, 0x12
        /*00aa*/ 	.short	(.L_29 - .L_28)
	.align		4
.L_28:
        /*00ac*/ 	.word	index@(_Z21optimized_computationPfS_i)
        /*00b0*/ 	.word	0x00000000


	//----- nvinfo : EIATTR_MIN_STACK_SIZE
	.align		4
.L_29:
        /*00b4*/ 	.byte	0x04, 0x12
        /*00b6*/ 	.short	(.L_31 - .L_30)
	.align		4
.L_30:
        /*00b8*/ 	.word	index@(_Z23unoptimized_computationPfS_i)
        /*00bc*/ 	.word	0x00000000
.L_31:


//--------------------- .nv.compat                --------------------------
	.section	.nv.compat,"",@"SHT_CUDA_COMPAT_INFO"
	.align	4
        /*0000*/ 	.byte	0x02, 0x09, 0x00, 0x00, 0x02, 0x02, 0x01, 0x00, 0x02, 0x05, 0x05, 0x00, 0x03, 0x07, 0x01, 0x01
        /*0010*/ 	.byte	0x02, 0x03, 0x00, 0x00, 0x02, 0x06, 0x01, 0x00, 0x04, 0x0b, 0x08, 0x00, 0x01, 0x00, 0x00, 0x00
        /*0020*/ 	.byte	0x00, 0x00, 0x00, 0x00


//--------------------- .nv.info._Z24high_arith_intens_kernelPfS_i --------------------------
	.section	.nv.info._Z24high_arith_intens_kernelPfS_i,"",@"SHT_CUDA_INFO"
	.sectionflags	@""
	.align	4


	//----- nvinfo : EIATTR_CUDA_API_VERSION
	.align		4
        /*0000*/ 	.byte	0x04, 0x37
        /*0002*/ 	.short	(.L_33 - .L_32)
.L_32:
        /*0004*/ 	.word	0x00000082


	//----- nvinfo : EIATTR_KPARAM_INFO
	.align		4
.L_33:
        /*0008*/ 	.byte	0x04, 0x17
        /*000a*/ 	.short	(.L_35 - .L_34)
.L_34:
        /*000c*/ 	.word	0x00000000
        /*0010*/ 	.short	0x0002
        /*0012*/ 	.short	0x0010
        /*0014*/ 	.byte	0x00, 0xf0, 0x11, 0x00


	//----- nvinfo : EIATTR_KPARAM_INFO
	.align		4
.L_35:
        /*0018*/ 	.byte	0x04, 0x17
        /*001a*/ 	.short	(.L_37 - .L_36)
.L_36:
        /*001c*/ 	.word	0x00000000
        /*0020*/ 	.short	0x0001
        /*0022*/ 	.short	0x0008
        /*0024*/ 	.byte	0x00, 0xf5, 0x21, 0x00


	//----- nvinfo : EIATTR_KPARAM_INFO
	.align		4
.L_37:
        /*0028*/ 	.byte	0x04, 0x17
        /*002a*/ 	.short	(.L_39 - .L_38)
.L_38:
        /*002c*/ 	.word	0x00000000
        /*0030*/ 	.short	0x0000
        /*0032*/ 	.short	0x0000
        /*0034*/ 	.byte	0x00, 0xf5, 0x21, 0x00


	//----- nvinfo : EIATTR_SPARSE_MMA_MASK
	.align		4
.L_39:
        /*0038*/ 	.byte	0x03, 0x50
        /*003a*/ 	.short	0x0000


	//----- nvinfo : EIATTR_MAXREG_COUNT
	.align		4
        /*003c*/ 	.byte	0x03, 0x1b
        /*003e*/ 	.short	0x00ff


	//----- nvinfo : EIATTR_MERCURY_ISA_VERSION
	.align		4
        /*0040*/ 	.byte	0x03, 0x5f
        /*0042*/ 	.short	0x0101


	//----- nvinfo : EIATTR_VRC_CTA_INIT_COUNT
	.align		4
        /*0044*/ 	.byte	0x02, 0x4a
	.zero		1
	.zero		1


	//----- nvinfo : EIATTR_EXIT_INSTR_OFFSETS
	.align		4
        /*0048*/ 	.byte	0x04, 0x1c
        /*004a*/ 	.short	(.L_41 - .L_40)


	//   ....[0]....
.L_40:
        /*004c*/ 	.word	0x00000070


	//   ....[1]....
        /*0050*/ 	.word	0x00003610


	//----- nvinfo : EIATTR_CRS_STACK_SIZE
	.align		4
.L_41:
        /*0054*/ 	.byte	0x04, 0x1e
        /*0056*/ 	.short	(.L_43 - .L_42)
.L_42:
        /*0058*/ 	.word	0x00000000


	//----- nvinfo : EIATTR_CBANK_PARAM_SIZE
	.align		4
.L_43:
        /*005c*/ 	.byte	0x03, 0x19
        /*005e*/ 	.short	0x0014


	//----- nvinfo : EIATTR_PARAM_CBANK
	.align		4
        /*0060*/ 	.byte	0x04, 0x0a
        /*0062*/ 	.short	(.L_45 - .L_44)
	.align		4
.L_44:
        /*0064*/ 	.word	index@(.nv.constant0._Z24high_arith_intens_kernelPfS_i)
        /*0068*/ 	.short	0x0380
        /*006a*/ 	.short	0x0014


	//----- nvinfo : EIATTR_SW_WAR
	.align		4
.L_45:
        /*006c*/ 	.byte	0x04, 0x36
        /*006e*/ 	.short	(.L_47 - .L_46)
.L_46:
        /*0070*/ 	.word	0x00000008
.L_47:


//--------------------- .nv.info._Z20low_reg_usage_kernelPfS_i --------------------------
	.section	.nv.info._Z20low_reg_usage_kernelPfS_i,"",@"SHT_CUDA_INFO"
	.sectionflags	@""
	.align	4


	//----- nvinfo : EIATTR_CUDA_API_VERSION
	.align		4
        /*0000*/ 	.byte	0x04, 0x37
        /*0002*/ 	.short	(.L_49 - .L_48)
.L_48:
        /*0004*/ 	.word	0x00000082


	//----- nvinfo : EIATTR_KPARAM_INFO
	.align		4
.L_49:
        /*0008*/ 	.byte	0x04, 0x17
        /*000a*/ 	.short	(.L_51 - .L_50)
.L_50:
        /*000c*/ 	.word	0x00000000
        /*0010*/ 	.short	0x0002
        /*0012*/ 	.short	0x0010
        /*0014*/ 	.byte	0x00, 0xf0, 0x11, 0x00


	//----- nvinfo : EIATTR_KPARAM_INFO
	.align		4
.L_51:
        /*0018*/ 	.byte	0x04, 0x17
        /*001a*/ 	.short	(.L_53 - .L_52)
.L_52:
        /*001c*/ 	.word	0x00000000
        /*0020*/ 	.short	0x0001
        /*0022*/ 	.short	0x0008
        /*0024*/ 	.byte	0x00, 0xf5, 0x21, 0x00


	//----- nvinfo : EIATTR_KPARAM_INFO
	.align		4
.L_53:
        /*0028*/ 	.byte	0x04, 0x17
        /*002a*/ 	.short	(.L_55 - .L_54)
.L_54:
        /*002c*/ 	.word	0x00000000
        /*0030*/ 	.short	0x0000
        /*0032*/ 	.short	0x0000
        /*0034*/ 	.byte	0x00, 0xf5, 0x21, 0x00


	//----- nvinfo : EIATTR_SPARSE_MMA_MASK
	.align		4
.L_55:
        /*0038*/ 	.byte	0x03, 0x50
        /*003a*/ 	.short	0x0000


	//----- nvinfo : EIATTR_MAXREG_COUNT
	.align		4
        /*003c*/ 	.byte	0x03, 0x1b
        /*003e*/ 	.short	0x00ff


	//----- nvinfo : EIATTR_MERCURY_ISA_VERSION
	.align		4
        /*0040*/ 	.byte	0x03, 0x5f
        /*0042*/ 	.short	0x0101


	//----- nvinfo : EIATTR_VRC_CTA_INIT_COUNT
	.align		4
        /*0044*/ 	.byte	0x02, 0x4a
	.zero		1
	.zero		1


	//----- nvinfo : EIATTR_EXIT_INSTR_OFFSETS
	.align		4
        /*0048*/ 	.byte	0x04, 0x1c
        /*004a*/ 	.short	(.L_57 - .L_56)


	//   ....[0]....
.L_56:
        /*004c*/ 	.word	0x00000070


	//   ....[1]....
        /*0050*/ 	.word	0x00000120


	//----- nvinfo : EIATTR_CBANK_PARAM_SIZE
	.align		4
.L_57:
        /*0054*/ 	.byte	0x03, 0x19
        /*0056*/ 	.short	0x0014


	//----- nvinfo : EIATTR_PARAM_CBANK
	.align		4
        /*0058*/ 	.byte	0x04, 0x0a
        /*005a*/ 	.short	(.L_59 - .L_58)
	.align		4
.L_58:
        /*005c*/ 	.word	index@(.nv.constant0._Z20low_reg_usage_kernelPfS_i)
        /*0060*/ 	.short	0x0380
        /*0062*/ 	.short	0x0014


	//----- nvinfo : EIATTR_SW_WAR
	.align		4
.L_59:
        /*0064*/ 	.byte	0x04, 0x36
        /*0066*/ 	.short	(.L_61 - .L_60)
.L_60:
        /*0068*/ 	.word	0x00000008
.L_61:


//--------------------- .nv.info._Z18loop_unroll_kernelPfS_i --------------------------
	.section	.nv.info._Z18loop_unroll_kernelPfS_i,"",@"SHT_CUDA_INFO"
	.sectionflags	@""
	.align	4


	//----- nvinfo : EIATTR_CUDA_API_VERSION
	.align		4
        /*0000*/ 	.byte	0x04, 0x37
        /*0002*/ 	.short	(.L_63 - .L_62)
.L_62:
        /*0004*/ 	.word	0x00000082


	//----- nvinfo : EIATTR_KPARAM_INFO
	.align		4
.L_63:
        /*0008*/ 	.byte	0x04, 0x17
        /*000a*/ 	.short	(.L_65 - .L_64)
.L_64:
        /*000c*/ 	.word	0x00000000
        /*0010*/ 	.short	0x0002
        /*0012*/ 	.short	0x0010
        /*0014*/ 	.byte	0x00, 0xf0, 0x11, 0x00


	//----- nvinfo : EIATTR_KPARAM_INFO
	.align		4
.L_65:
        /*0018*/ 	.byte	0x04, 0x17
        /*001a*/ 	.short	(.L_67 - .L_66)
.L_66:
        /*001c*/ 	.word	0x00000000
        /*0020*/ 	.short	0x0001
        /*0022*/ 	.short	0x0008
        /*0024*/ 	.byte	0x00, 0xf5, 0x21, 0x00


	//----- nvinfo : EIATTR_KPARAM_INFO
	.align		4
.L_67:
        /*0028*/ 	.byte	0x04, 0x17
        /*002a*/ 	.short	(.L_69 - .L_68)
.L_68:
        /*002c*/ 	.word	0x00000000
        /*0030*/ 	.short	0x0000
        /*0032*/ 	.short	0x0000
        /*0034*/ 	.byte	0x00, 0xf5, 0x21, 0x00


	//----- nvinfo : EIATTR_SPARSE_MMA_MASK
	.align		4
.L_69:
        /*0038*/ 	.byte	0x03, 0x50
        /*003a*/ 	.short	0x0000


	//----- nvinfo : EIATTR_MAXREG_COUNT
	.align		4
        /*003c*/ 	.byte	0x03, 0x1b
        /*003e*/ 	.short	0x00ff


	//----- nvinfo : EIATTR_MERCURY_ISA_VERSION
	.align		4
        /*0040*/ 	.byte	0x03, 0x5f
        /*0042*/ 	.short	0x0101


	//----- nvinfo : EIATTR_VRC_CTA_INIT_COUNT
	.align		4
        /*0044*/ 	.byte	0x02, 0x4a
	.zero		1
	.zero		1


	//----- nvinfo : EIATTR_EXIT_INSTR_OFFSETS
	.align		4
        /*0048*/ 	.byte	0x04, 0x1c
        /*004a*/ 	.short	(.L_71 - .L_70)


	//   ....[0]....
.L_70:
        /*004c*/ 	.word	0x00000070


	//   ....[1]....
        /*0050*/ 	.word	0x000002e0


	//----- nvinfo : EIATTR_CRS_STACK_SIZE
	.align		4
.L_71:
        /*0054*/ 	.byte	0x04, 0x1e
        /*0056*/ 	.short	(.L_73 - .L_72)
.L_72:
        /*0058*/ 	.word	0x00000000


	//----- nvinfo : EIATTR_CBANK_PARAM_SIZE
	.align		4
.L_73:
        /*005c*/ 	.byte	0x03, 0x19
        /*005e*/ 	.short	0x0014


	//----- nvinfo : EIATTR_PARAM_CBANK
	.align		4
        /*0060*/ 	.byte	0x04, 0x0a
        /*0062*/ 	.short	(.L_75 - .L_74)
	.align		4
.L_74:
        /*0064*/ 	.word	index@(.nv.constant0._Z18loop_unroll_kernelPfS_i)
        /*0068*/ 	.short	0x0380
        /*006a*/ 	.short	0x0014


	//----- nvinfo : EIATTR_SW_WAR
	.align		4
.L_75:
        /*006c*/ 	.byte	0x04, 0x36
        /*006e*/ 	.short	(.L_77 - .L_76)
.L_76:
        /*0070*/ 	.word	0x00000008
.L_77:


//--------------------- .nv.info._Z21optimized_computationPfS_i --------------------------
	.section	.nv.info._Z21optimized_computationPfS_i,"",@"SHT_CUDA_INFO"
	.sectionflags	@""
	.align	4


	//----- nvinfo : EIATTR_CUDA_API_VERSION
	.align		4
        /*0000*/ 	.byte	0x04, 0x37
        /*0002*/ 	.short	(.L_79 - .L_78)
.L_78:
        /*0004*/ 	.word	0x00000082


	//----- nvinfo : EIATTR_KPARAM_INFO
	.align		4
.L_79:
        /*0008*/ 	.byte	0x04, 0x17
        /*000a*/ 	.short	(.L_81 - .L_80)
.L_80:
        /*000c*/ 	.word	0x00000000
        /*0010*/ 	.short	0x0002
        /*0012*/ 	.short	0x0010
        /*0014*/ 	.byte	0x00, 0xf0, 0x11, 0x00


	//----- nvinfo : EIATTR_KPARAM_INFO
	.align		4
.L_81:
        /*0018*/ 	.byte	0x04, 0x17
        /*001a*/ 	.short	(.L_83 - .L_82)
.L_82:
        /*001c*/ 	.word	0x00000000
        /*0020*/ 	.short	0x0001
        /*0022*/ 	.short	0x0008
        /*0024*/ 	.byte	0x00, 0xf5, 0x21, 0x00


	//----- nvinfo : EIATTR_KPARAM_INFO
	.align		4
.L_83:
        /*0028*/ 	.byte	0x04, 0x17
        /*002a*/ 	.short	(.L_85 - .L_84)
.L_84:
        /*002c*/ 	.word	0x00000000
        /*0030*/ 	.short	0x0000
        /*0032*/ 	.short	0x0000
        /*0034*/ 	.byte	0x00, 0xf5, 0x21, 0x00


	//----- nvinfo : EIATTR_SPARSE_MMA_MASK
	.align		4
.L_85:
        /*0038*/ 	.byte	0x03, 0x50
        /*003a*/ 	.short	0x0000


	//----- nvinfo : EIATTR_MAXREG_COUNT
	.align		4
        /*003c*/ 	.byte	0x03, 0x1b
        /*003e*/ 	.short	0x00ff


	//----- nvinfo : EIATTR_MERCURY_ISA_VERSION
	.align		4
        /*0040*/ 	.byte	0x03, 0x5f
        /*0042*/ 	.short	0x0101


	//----- nvinfo : EIATTR_VRC_CTA_INIT_COUNT
	.align		4
        /*0044*/ 	.byte	0x02, 0x4a
	.zero		1
	.zero		1


	//----- nvinfo : EIATTR_EXIT_INSTR_OFFSETS
	.align		4
        /*0048*/ 	.byte	0x04, 0x1c
        /*004a*/ 	.short	(.L_87 - .L_86)


	//   ....[0]....
.L_86:
        /*004c*/ 	.word	0x00000070


	//   ....[1]....
        /*0050*/ 	.word	0x00000110


	//----- nvinfo : EIATTR_CBANK_PARAM_SIZE
	.align		4
.L_87:
        /*0054*/ 	.byte	0x03, 0x19
        /*0056*/ 	.short	0x0014


	//----- nvinfo : EIATTR_PARAM_CBANK
	.align		4
        /*0058*/ 	.byte	0x04, 0x0a
        /*005a*/ 	.short	(.L_89 - .L_88)
	.align		4
.L_88:
        /*005c*/ 	.word	index@(.nv.constant0._Z21optimized_computationPfS_i)
        /*0060*/ 	.short	0x0380
        /*0062*/ 	.short	0x0014


	//----- nvinfo : EIATTR_SW_WAR
	.align		4
.L_89:
        /*0064*/ 	.byte	0x04, 0x36
        /*0066*/ 	.short	(.L_91 - .L_90)
.L_90:
        /*0068*/ 	.word	0x00000008
.L_91:


//--------------------- .nv.info._Z23unoptimized_computationPfS_i --------------------------
	.section	.nv.info._Z23unoptimized_computationPfS_i,"",@"SHT_CUDA_INFO"
	.sectionflags	@""
	.align	4


	//----- nvinfo : EIATTR_CUDA_API_VERSION
	.align		4
        /*0000*/ 	.byte	0x04, 0x37
        /*0002*/ 	.short	(.L_93 - .L_92)
.L_92:
        /*0004*/ 	.word	0x00000082


	//----- nvinfo : EIATTR_KPARAM_INFO
	.align		4
.L_93:
        /*0008*/ 	.byte	0x04, 0x17
        /*000a*/ 	.short	(.L_95 - .L_94)
.L_94:
        /*000c*/ 	.word	0x00000000
        /*0010*/ 	.short	0x0002
        /*0012*/ 	.short	0x0010
        /*0014*/ 	.byte	0x00, 0xf0, 0x11, 0x00


	//----- nvinfo : EIATTR_KPARAM_INFO
	.align		4
.L_95:
        /*0018*/ 	.byte	0x04, 0x17
        /*001a*/ 	.short	(.L_97 - .L_96)
.L_96:
        /*001c*/ 	.word	0x00000000
        /*0020*/ 	.short	0x0001
        /*0022*/ 	.short	0x0008
        /*0024*/ 	.byte	0x00, 0xf5, 0x21, 0x00


	//----- nvinfo : EIATTR_KPARAM_INFO
	.align		4
.L_97:
        /*0028*/ 	.byte	0x04, 0x17
        /*002a*/ 	.short	(.L_99 - .L_98)
.L_98:
        /*002c*/ 	.word	0x00000000
        /*0030*/ 	.short	0x0000
        /*0032*/ 	.short	0x0000
        /*0034*/ 	.byte	0x00, 0xf5, 0x21, 0x00


	//----- nvinfo : EIATTR_SPARSE_MMA_MASK
	.align		4
.L_99:
        /*0038*/ 	.byte	0x03, 0x50
        /*003a*/ 	.short	0x0000


	//----- nvinfo : EIATTR_MAXREG_COUNT
	.align		4
        /*003c*/ 	.byte	0x03, 0x1b
        /*003e*/ 	.short	0x00ff


	//----- nvinfo : EIATTR_MERCURY_ISA_VERSION
	.align		4
        /*0040*/ 	.byte	0x03, 0x5f
        /*0042*/ 	.short	0x0101


	//----- nvinfo : EIATTR_VRC_CTA_INIT_COUNT
	.align		4
        /*0044*/ 	.byte	0x02, 0x4a
	.zero		1
	.zero		1


	//----- nvinfo : EIATTR_EXIT_INSTR_OFFSETS
	.align		4
        /*0048*/ 	.byte	0x04, 0x1c
        /*004a*/ 	.short	(.L_101 - .L_100)


	//   ....[0]....
.L_100:
        /*004c*/ 	.word	0x00000070


	//   ....[1]....
        /*0050*/ 	.word	0x00000560


	//----- nvinfo : EIATTR_CRS_STACK_SIZE
	.align		4
.L_101:
        /*0054*/ 	.byte	0x04, 0x1e
        /*0056*/ 	.short	(.L_103 - .L_102)
.L_102:
        /*0058*/ 	.word	0x00000000


	//----- nvinfo : EIATTR_CBANK_PARAM_SIZE
	.align		4
.L_103:
        /*005c*/ 	.byte	0x03, 0x19
        /*005e*/ 	.short	0x0014


	//----- nvinfo : EIATTR_PARAM_CBANK
	.align		4
        /*0060*/ 	.byte	0x04, 0x0a
        /*0062*/ 	.short	(.L_105 - .L_104)
	.align		4
.L_104:
        /*0064*/ 	.word	index@(.nv.constant0._Z23unoptimized_computationPfS_i)
        /*0068*/ 	.short	0x0380
        /*006a*/ 	.short	0x0014


	//----- nvinfo : EIATTR_SW_WAR
	.align		4
.L_105:
        /*006c*/ 	.byte	0x04, 0x36
        /*006e*/ 	.short	(.L_107 - .L_106)
.L_106:
        /*0070*/ 	.word	0x00000008
.L_107:


//--------------------- .nv.callgraph             --------------------------
	.section	.nv.callgraph,"",@"SHT_CUDA_CALLGRAPH"
	.align	4
	.sectionentsize	8
	.align		4
        /*0000*/ 	.word	0x00000000
	.align		4
        /*0004*/ 	.word	0xffffffff
	.align		4
        /*0008*/ 	.word	0x00000000
	.align		4
        /*000c*/ 	.word	0xfffffffe
	.align		4
        /*0010*/ 	.word	0x00000000
	.align		4
        /*0014*/ 	.word	0xfffffffd
	.align		4
        /*0018*/ 	.word	0x00000000
	.align		4
        /*001c*/ 	.word	0xfffffffc


//--------------------- .text._Z24high_arith_intens_kernelPfS_i --------------------------
	.section	.text._Z24high_arith_intens_kernelPfS_i,"ax",@progbits
	.align	128
        .global         _Z24high_arith_intens_kernelPfS_i
        .type           _Z24high_arith_intens_kernelPfS_i,@function
        .size           _Z24high_arith_intens_kernelPfS_i,(.L_x_165 - _Z24high_arith_intens_kernelPfS_i)
        .other          _Z24high_arith_intens_kernelPfS_i,@"STO_CUDA_ENTRY STV_DEFAULT"
_Z24high_arith_intens_kernelPfS_i:
.text._Z24high_arith_intens_kernelPfS_i:
[----:B------:R-:W-:Y:S01]  /*0000*/  LDC R1, c[0x0][0x37c] ;  /* 0x0000df00ff017b82 */ /* 0x000fe20000000800 */
[----:B------:R-:W0:Y:S07]  /*0010*/  S2R R3, SR_TID.X ;  /* 0x0000000000037919 */ /* 0x000e2e0000002100 */
[----:B------:R-:W0:Y:S01]  /*0020*/  S2UR UR4, SR_CTAID.X ;  /* 0x00000000000479c3 */ /* 0x000e220000002500 */
[----:B------:R-:W1:Y:S07]  /*0030*/  LDCU UR5, c[0x0][0x390] ;  /* 0x00007200ff0577ac */ /* 0x000e6e0008000800 */
[----:B------:R-:W0:Y:S02]  /*0040*/  LDC R2, c[0x0][0x360] ;  /* 0x0000d800ff027b82 */ /* 0x000e240000000800 */
[----:B0-----:R-:W-:-:S05]  /*0050*/  IMAD R2, R2, UR4, R3 ;  /* 0x0000000402027c24 */ /* 0x001fca000f8e0203 */
[----:B-1----:R-:W-:-:S13]  /*0060*/  ISETP.GE.AND P0, PT, R2, UR5, PT ;  /* 0x0000000502007c0c */ /* 0x002fda000bf06270 */
[----:B------:R-:W-:Y:S05]  /*0070*/  @P0 EXIT ;  /* 0x000000000000094d */ /* 0x000fea0003800000 */
[----:B------:R-:W0:Y:S01]  /*0080*/  LDC.64 R4, c[0x0][0x380] ;  /* 0x0000e000ff047b82 */ /* 0x000e220000000a00 */
[----:B------:R-:W1:Y:S01]  /*0090*/  LDCU.64 UR4, c[0x0][0x358] ;  /* 0x00006b00ff0477ac */ /* 0x000e620008000a00 */
[----:B0-----:R-:W-:-:S06]  /*00a0*/  IMAD.WIDE R4, R2, 0x4, R4 ;  /* 0x0000000402047825 */ /* 0x001fcc00078e0204 */
[----:B-1----:R-:W2:Y:S01]  /*00b0*/  LDG.E R4, desc[UR4][R4.64] ;  /* 0x0000000404047981 */ /* 0x002ea2000c1e1900 */
[----:B------:R-:W-:Y:S01]  /*00c0*/  BSSY.RECONVERGENT B0, `(.L_x_0) ;  /* 0x000000f000007945 */ /* 0x000fe20003800200 */
[----:B--2---:R-:W-:-:S05]  /*00d0*/  FFMA R0, R4, R4, 0.10000000149011611938 ;  /* 0x3dcccccd04007423 */ /* 0x004fca0000000004 */
[----:B------:R-:W-:-:S04]  /*00e0*/  FMNMX R0, R0, 9.9999999392252902908e-09, !PT ;  /* 0x322bcc7700007809 */ /* 0x000fc80007800000 */
[----:B------:R-:W-:Y:S01]  /*00f0*/  IADD3 R3, PT, PT, R0, -0xd000000, RZ ;  /* 0xf300000000037810 */ /* 0x000fe20007ffe0ff */
[----:B------:R0:W1:Y:S03]  /*0100*/  MUFU.RSQ R7, R0 ;  /* 0x0000000000077308 */ /* 0x0000660000001400 */
[----:B------:R-:W-:Y:S01]  /*0110*/  ISETP.GT.U32.AND P0, PT, R3, 0x727fffff, PT ;  /* 0x727fffff0300780c */ /* 0x000fe20003f04070 */
[----:B------:R-:W-:-:S12]  /*0120*/  FMUL R3, R4, 0.10000000149011611938 ;  /* 0x3dcccccd04037820 */ /* 0x000fd80000400000 */
[----:B0-----:R-:W-:Y:S05]  /*0130*/  @!P0 BRA `(.L_x_1) ;  /* 0x00000000000c8947 */ /* 0x001fea0003800000 */
[----:B------:R-:W-:-:S07]  /*0140*/  MOV R9, 0x160 ;  /* 0x0000016000097802 */ /* 0x000fce0000000f00 */
[----:B-1----:R-:W-:Y:S05]  /*0150*/  CALL.REL.NOINC `($__internal_0_$__cuda_sm20_sqrt_rn_f32_slowpath) ;  /* 0x0000003400307944 */ /* 0x002fea0003c00000 */
[----:B------:R-:W-:Y:S05]  /*0160*/  BRA `(.L_x_2) ;  /* 0x0000000000107947 */ /* 0x000fea0003800000 */
.L_x_1:
[----:B-1----:R-:W-:Y:S01]  /*0170*/  FMUL.FTZ R5, R0, R7 ;  /* 0x0000000700057220 */ /* 0x002fe20000410000 */
[----:B------:R-:W-:-:S03]  /*0180*/  FMUL.FTZ R7, R7, 0.5 ;  /* 0x3f00000007077820 */ /* 0x000fc60000410000 */
[----:B------:R-:W-:-:S04]  /*0190*/  FFMA R0, -R5, R5, R0 ;  /* 0x0000000505007223 */ /* 0x000fc80000000100 */
[----:B------:R-:W-:-:S07]  /*01a0*/  FFMA R0, R0, R7, R5 ;  /* 0x0000000700007223 */ /* 0x000fce0000000005 */
.L_x_2:
[----:B------:R-:W-:Y:S05]  /*01b0*/  BSYNC.RECONVERGENT B0 ;  /* 0x0000000000007941 */ /* 0x000fea0003800200 */
.L_x_0:
[----:B------:R-:W-:Y:S01]  /*01c0*/  FFMA R0, R0, 0.89999997615814208984, R3 ;  /* 0x3f66666600007823 */ /* 0x000fe20000000003 */
[----:B------:R-:W-:Y:S03]  /*01d0*/  BSSY.RECONVERGENT B0, `(.L_x_3) ;  /* 0x000000f000007945 */ /* 0x000fe60003800200 */
[----:B------:R-:W-:-:S05]  /*01e0*/  FFMA R0, R0, R0, 0.10000000149011611938 ;  /* 0x3dcccccd00007423 */ /* 0x000fca0000000000 */
[----:B------:R-:W-:-:S04]  /*01f0*/  FMNMX R5, R0, 9.9999999392252902908e-09, !PT ;  /* 0x322bcc7700057809 */ /* 0x000fc80007800000 */
[----:B------:R-:W-:Y:S01]  /*0200*/  IADD3 R0, PT, PT, R5, -0xd000000, RZ ;  /* 0xf300000005007810 */ /* 0x000fe20007ffe0ff */
[----:B------:R0:W1:Y:S03]  /*0210*/  MUFU.RSQ R4, R5 ;  /* 0x0000000500047308 */ /* 0x0000660000001400 */
[----:B------:R-:W-:-:S13]  /*0220*/  ISETP.GT.U32.AND P0, PT, R0, 0x727fffff, PT ;  /* 0x727fffff0000780c */ /* 0x000fda0003f04070 */
[----:B0-----:R-:W-:Y:S05]  /*0230*/  @!P0 BRA `(.L_x_4) ;  /* 0x0000000000108947 */ /* 0x001fea0003800000 */
[----:B------:R-:W-:Y:S02]  /*0240*/  MOV R0, R5 ;  /* 0x0000000500007202 */ /* 0x000fe40000000f00 */
[----:B------:R-:W-:-:S07]  /*0250*/  MOV R9, 0x270 ;  /* 0x0000027000097802 */ /* 0x000fce0000000f00 */
[----:B-1----:R-:W-:Y:S05]  /*0260*/  CALL.REL.NOINC `($__internal_0_$__cuda_sm20_sqrt_rn_f32_slowpath) ;  /* 0x0000003000ec7944 */ /* 0x002fea0003c00000 */
[----:B------:R-:W-:Y:S05]  /*0270*/  BRA `(.L_x_5) ;  /* 0x0000000000107947 */ /* 0x000fea0003800000 */
.L_x_4:
[----:B-1----:R-:W-:Y:S01]  /*0280*/  FMUL.FTZ R0, R5, R4 ;  /* 0x0000000405007220 */ /* 0x002fe20000410000 */
[----:B------:R-:W-:-:S03]  /*0290*/  FMUL.FTZ R4, R4, 0.5 ;  /* 0x3f00000004047820 */ /* 0x000fc60000410000 */
[----:B------:R-:W-:-:S04]  /*02a0*/  FFMA R5, -R0, R0, R5 ;  /* 0x0000000000057223 */ /* 0x000fc80000000105 */
[----:B------:R-:W-:-:S07]  /*02b0*/  FFMA R0, R5, R4, R0 ;  /* 0x0000000405007223 */ /* 0x000fce0000000000 */
.L_x_5:
[----:B------:R-:W-:Y:S05]  /*02c0*/  BSYNC.RECONVERGENT B0 ;  /* 0x0000000000007941 */ /* 0x000fea0003800200 */
.L_x_3:
        /* <DEDUP_REMOVED lines=12> */
.L_x_7:
[----:B-1----:R-:W-:Y:S01]  /*0390*/  FMUL.FTZ R0, R5, R4 ;  /* 0x0000000405007220 */ /* 0x002fe20000410000 */
[----:B------:R-:W-:-:S03]  /*03a0*/  FMUL.FTZ R4, R4, 0.5 ;  /* 0x3f00000004047820 */ /* 0x000fc60000410000 */
[----:B------:R-:W-:-:S04]  /*03b0*/  FFMA R5, -R0, R0, R5 ;  /* 0x0000000000057223 */ /* 0x000fc80000000105 */
[----:B------:R-:W-:-:S07]  /*03c0*/  FFMA R0, R5, R4, R0 ;  /* 0x0000000405007223 */ /* 0x000fce0000000000 */
.L_x_8:
[----:B------:R-:W-:Y:S05]  /*03d0*/  BSYNC.RECONVERGENT B0 ;  /* 0x0000000000007941 */ /* 0x000fea0003800200 */
.L_x_6:
        /* <DEDUP_REMOVED lines=12> */
.L_x_10:
[----:B-1----:R-:W-:Y:S01]  /*04a0*/  FMUL.FTZ R0, R5, R4 ;  /* 0x0000000405007220 */ /* 0x002fe20000410000 */
[----:B------:R-:W-:-:S03]  /*04b0*/  FMUL.FTZ R4, R4, 0.5 ;  /* 0x3f00000004047820 */ /* 0x000fc60000410000 */
[----:B------:R-:W-:-:S04]  /*04c0*/  FFMA R5, -R0, R0, R5 ;  /* 0x0000000000057223 */ /* 0x000fc80000000105 */
[----:B------:R-:W-:-:S07]  /*04d0*/  FFMA R0, R5, R4, R0 ;  /* 0x0000000405007223 */ /* 0x000fce0000000000 */
.L_x_11:
[----:B------:R-:W-:Y:S05]  /*04e0*/  BSYNC.RECONVERGENT B0 ;  /* 0x0000000000007941 */ /* 0x000fea0003800200 */
.L_x_9:
        /* <DEDUP_REMOVED lines=12> */
.L_x_13:
[----:B-1----:R-:W-:Y:S01]  /*05b0*/  FMUL.FTZ R0, R5, R4 ;  /* 0x0000000405007220 */ /* 0x002fe20000410000 */
[----:B------:R-:W-:-:S03]  /*05c0*/  FMUL.FTZ R4, R4, 0.5 ;  /* 0x3f00000004047820 */ /* 0x000fc60000410000 */
[----:B------:R-:W-:-:S04]  /*05d0*/  FFMA R5, -R0, R0, R5 ;  /* 0x0000000000057223 */ /* 0x000fc80000000105 */
[----:B------:R-:W-:-:S07]  /*05e0*/  FFMA R0, R5, R4, R0 ;  /* 0x0000000405007223 */ /* 0x000fce0000000000 */
.L_x_14:
[----:B------:R-:W-:Y:S05]  /*05f0*/  BSYNC.RECONVERGENT B0 ;  /* 0x0000000000007941 */ /* 0x000fea0003800200 */
.L_x_12:
        /* <DEDUP_REMOVED lines=12> */
.L_x_16:
[----:B-1----:R-:W-:Y:S01]  /*06c0*/  FMUL.FTZ R0, R5, R4 ;  /* 0x0000000405007220 */ /* 0x002fe20000410000 */
[----:B------:R-:W-:-:S03]  /*06d0*/  FMUL.FTZ R4, R4, 0.5 ;  /* 0x3f00000004047820 */ /* 0x000fc60000410000 */
[----:B------:R-:W-:-:S04]  /*06e0*/  FFMA R5, -R0, R0, R5 ;  /* 0x0000000000057223 */ /* 0x000fc80000000105 */
[----:B------:R-:W-:-:S07]  /*06f0*/  FFMA R0, R5, R4, R0 ;  /* 0x0000000405007223 */ /* 0x000fce0000000000 */
.L_x_17:
[----:B------:R-:W-:Y:S05]  /*0700*/  BSYNC.RECONVERGENT B0 ;  /* 0x0000000000007941 */ /* 0x000fea0003800200 */
.L_x_15:
        /* <DEDUP_REMOVED lines=12> */
.L_x_19:
[----:B-1----:R-:W-:Y:S01]  /*07d0*/  FMUL.FTZ R0, R5, R4 ;  /* 0x0000000405007220 */ /* 0x002fe20000410000 */
[----:B------:R-:W-:-:S03]  /*07e0*/  FMUL.FTZ R4, R4, 0.5 ;  /* 0x3f00000004047820 */ /* 0x000fc60000410000 */
[----:B------:R-:W-:-:S04]  /*07f0*/  FFMA R5, -R0, R0, R5 ;  /* 0x0000000000057223 */ /* 0x000fc80000000105 */
[----:B------:R-:W-:-:S07]  /*0800*/  FFMA R0, R5, R4, R0 ;  /* 0x0000000405007223 */ /* 0x000fce0000000000 */
.L_x_20:
[----:B------:R-:W-:Y:S05]  /*0810*/  BSYNC.RECONVERGENT B0 ;  /* 0x0000000000007941 */ /* 0x000fea0003800200 */
.L_x_18:
        /* <DEDUP_REMOVED lines=12> */
.L_x_22:
[----:B-1----:R-:W-:Y:S01]  /*08e0*/  FMUL.FTZ R0, R5, R4 ;  /* 0x0000000405007220 */ /* 0x002fe20000410000 */
[----:B------:R-:W-:-:S03]  /*08f0*/  FMUL.FTZ R4, R4, 0.5 ;  /* 0x3f00000004047820 */ /* 0x000fc60000410000 */
[----:B------:R-:W-:-:S04]  /*0900*/  FFMA R5, -R0, R0, R5 ;  /* 0x0000000000057223 */ /* 0x000fc80000000105 */
[----:B------:R-:W-:-:S07]  /*0910*/  FFMA R0, R5, R4, R0 ;  /* 0x0000000405007223 */ /* 0x000fce0000000000 */
.L_x_23:
[----:B------:R-:W-:Y:S05]  /*0920*/  BSYNC.RECONVERGENT B0 ;  /* 0x0000000000007941 */ /* 0x000fea0003800200 */
.L_x_21:
        /* <DEDUP_REMOVED lines=12> */
.L_x_25:
[----:B-1----:R-:W-:Y:S01]  /*09f0*/  FMUL.FTZ R0, R5, R4 ;  /* 0x0000000405007220 */ /* 0x002fe20000410000 */
[----:B------:R-:W-:-:S03]  /*0a00*/  FMUL.FTZ R4, R4, 0.5 ;  /* 0x3f00000004047820 */ /* 0x000fc60000410000 */
[----:B------:R-:W-:-:S04]  /*0a10*/  FFMA R5, -R0, R0, R5 ;  /* 0x0000000000057223 */ /* 0x000fc80000000105 */
[----:B------:R-:W-:-:S07]  /*0a20*/  FFMA R0, R5, R4, R0 ;  /* 0x0000000405007223 */ /* 0x000fce0000000000 */
.L_x_26:
[----:B------:R-:W-:Y:S05]  /*0a30*/  BSYNC.RECONVERGENT B0 ;  /* 0x0000000000007941 */ /* 0x000fea0003800200 */
.L_x_24:
        /* <DEDUP_REMOVED lines=12> */
.L_x_28:
[----:B-1----:R-:W-:Y:S01]  /*0b00*/  FMUL.FTZ R0, R5, R4 ;  /* 0x0000000405007220 */ /* 0x002fe20000410000 */
[----:B------:R-:W-:-:S03]  /*0b10*/  FMUL.FTZ R4, R4, 0.5 ;  /* 0x3f00000004047820 */ /* 0x000fc60000410000 */
[----:B------:R-:W-:-:S04]  /*0b20*/  FFMA R5, -R0, R0, R5 ;  /* 0x0000000000057223 */ /* 0x000fc80000000105 */
[----:B------:R-:W-:-:S07]  /*0b30*/  FFMA R0, R5, R4, R0 ;  /* 0x0000000405007223 */ /* 0x000fce0000000000 */
.L_x_29:
[----:B------:R-:W-:Y:S05]  /*0b40*/  BSYNC.RECONVERGENT B0 ;  /* 0x0000000000007941 */ /* 0x000fea0003800200 */
.L_x_27:
        /* <DEDUP_REMOVED lines=12> */
.L_x_31:
[----:B-1----:R-:W-:Y:S01]  /*0c10*/  FMUL.FTZ R0, R5, R4 ;  /* 0x0000000405007220 */ /* 0x002fe20000410000 */
[----:B------:R-:W-:-:S03]  /*0c20*/  FMUL.FTZ R4, R4, 0.5 ;  /* 0x3f00000004047820 */ /* 0x000fc60000410000 */
[----:B------:R-:W-:-:S04]  /*0c30*/  FFMA R5, -R0, R0, R5 ;  /* 0x0000000000057223 */ /* 0x000fc80000000105 */
[----:B------:R-:W-:-:S07]  /*0c40*/  FFMA R0, R5, R4, R0 ;  /* 0x0000000405007223 */ /* 0x000fce0000000000 */
.L_x_32:
[----:B------:R-:W-:Y:S05]  /*0c50*/  BSYNC.RECONVERGENT B0 ;  /* 0x0000000000007941 */ /* 0x000fea0003800200 */
.L_x_30:
        /* <DEDUP_REMOVED lines=12> */
.L_x_34:
[----:B-1----:R-:W-:Y:S01]  /*0d20*/  FMUL.FTZ R0, R5, R4 ;  /* 0x0000000405007220 */ /* 0x002fe20000410000 */
[----:B------:R-:W-:-:S03]  /*0d30*/  FMUL.FTZ R4, R4, 0.5 ;  /* 0x3f00000004047820 */ /* 0x000fc60000410000 */
[----:B------:R-:W-:-:S04]  /*0d40*/  FFMA R5, -R0, R0, R5 ;  /* 0x0000000000057223 */ /* 0x000fc80000000105 */
[----:B------:R-:W-:-:S07]  /*0d50*/  FFMA R0, R5, R4, R0 ;  /* 0x0000000405007223 */ /* 0x000fce0000000000 */
.L_x_35:
[----:B------:R-:W-:Y:S05]  /*0d60*/  BSYNC.RECONVERGENT B0 ;  /* 0x0000000000007941 */ /* 0x000fea0003800200 */
.L_x_33:
        /* <DEDUP_REMOVED lines=12> */
.L_x_37:
[----:B-1----:R-:W-:Y:S01]  /*0e30*/  FMUL.FTZ R0, R5, R4 ;  /* 0x0000000405007220 */ /* 0x002fe20000410000 */
[----:B------:R-:W-:-:S03]  /*0e40*/  FMUL.FTZ R4, R4, 0.5 ;  /* 0x3f00000004047820 */ /* 0x000fc60000410000 */
[----:B------:R-:W-:-:S04]  /*0e50*/  FFMA R5, -R0, R0, R5 ;  /* 0x0000000000057223 */ /* 0x000fc80000000105 */
[----:B------:R-:W-:-:S07]  /*0e60*/  FFMA R0, R5, R4, R0 ;  /* 0x0000000405007223 */ /* 0x000fce0000000000 */
.L_x_38:
[----:B------:R-:W-:Y:S05]  /*0e70*/  BSYNC.RECONVERGENT B0 ;  /* 0x0000000000007941 */ /* 0x000fea0003800200 */
.L_x_36:
        /* <DEDUP_REMOVED lines=12> */
.L_x_40:
[----:B-1----:R-:W-:Y:S01]  /*0f40*/  FMUL.FTZ R0, R5, R4 ;  /* 0x0000000405007220 */ /* 0x002fe20000410000 */
[----:B------:R-:W-:-:S03]  /*0f50*/  FMUL.FTZ R4, R4, 0.5 ;  /* 0x3f00000004047820 */ /* 0x000fc60000410000 */
[----:B------:R-:W-:-:S04]  /*0f60*/  FFMA R5, -R0, R0, R5 ;  /* 0x0000000000057223 */ /* 0x000fc80000000105 */
[----:B------:R-:W-:-:S07]  /*0f70*/  FFMA R0, R5, R4, R0 ;  /* 0x0000000405007223 */ /* 0x000fce0000000000 */
.L_x_41:
[----:B------:R-:W-:Y:S05]  /*0f80*/  BSYNC.RECONVERGENT B0 ;  /* 0x0000000000007941 */ /* 0x000fea0003800200 */
.L_x_39:
        /* <DEDUP_REMOVED lines=12> */
.L_x_43:
[----:B-1----:R-:W-:Y:S01]  /*1050*/  FMUL.FTZ R0, R5, R4 ;  /* 0x0000000405007220 */ /* 0x002fe20000410000 */
[----:B------:R-:W-:-:S03]  /*1060*/  FMUL.FTZ R4, R4, 0.5 ;  /* 0x3f00000004047820 */ /* 0x000fc60000410000 */
[----:B------:R-:W-:-:S04]  /*1070*/  FFMA R5, -R0, R0, R5 ;  /* 0x0000000000057223 */ /* 0x000fc80000000105 */
[----:B------:R-:W-:-:S07]  /*1080*/  FFMA R0, R5, R4, R0 ;  /* 0x0000000405007223 */ /* 0x000fce0000000000 */
.L_x_44:
[----:B------:R-:W-:Y:S05]  /*1090*/  BSYNC.RECONVERGENT B0 ;  /* 0x0000000000007941 */ /* 0x000fea0003800200 */
.L_x_42:
        /* <DEDUP_REMOVED lines=12> */
.L_x_46:
[----:B-1----:R-:W-:Y:S01]  /*1160*/  FMUL.FTZ R0, R5, R4 ;  /* 0x0000000405007220 */ /* 0x002fe20000410000 */
[----:B------:R-:W-:-:S03]  /*1170*/  FMUL.FTZ R4, R4, 0.5 ;  /* 0x3f00000004047820 */ /* 0x000fc60000410000 */
[----:B------:R-:W-:-:S04]  /*1180*/  FFMA R5, -R0, R0, R5 ;  /* 0x0000000000057223 */ /* 0x000fc80000000105 */
[----:B------:R-:W-:-:S07]  /*1190*/  FFMA R0, R5, R4, R0 ;  /* 0x0000000405007223 */ /* 0x000fce0000000000 */
.L_x_47:
[----:B------:R-:W-:Y:S05]  /*11a0*/  BSYNC.RECONVERGENT B0 ;  /* 0x0000000000007941 */ /* 0x000fea0003800200 */
.L_x_45:
        /* <DEDUP_REMOVED lines=12> */
.L_x_49:
[----:B-1----:R-:W-:Y:S01]  /*1270*/  FMUL.FTZ R0, R5, R4 ;  /* 0x0000000405007220 */ /* 0x002fe20000410000 */
[----:B------:R-:W-:-:S03]  /*1280*/  FMUL.FTZ R4, R4, 0.5 ;  /* 0x3f00000004047820 */ /* 0x000fc60000410000 */
[----:B------:R-:W-:-:S04]  /*1290*/  FFMA R5, -R0, R0, R5 ;  /* 0x0000000000057223 */ /* 0x000fc80000000105 */
[----:B------:R-:W-:-:S07]  /*12a0*/  FFMA R0, R5, R4, R0 ;  /* 0x0000000405007223 */ /* 0x000fce0000000000 */
.L_x_50:
[----:B------:R-:W-:Y:S05]  /*12b0*/  BSYNC.RECONVERGENT B0 ;  /* 0x0000000000007941 */ /* 0x000fea0003800200 */
.L_x_48:
        /* <DEDUP_REMOVED lines=12> */
.L_x_52:
[----:B-1----:R-:W-:Y:S01]  /*1380*/  FMUL.FTZ R0, R5, R4 ;  /* 0x0000000405007220 */ /* 0x002fe20000410000 */
[----:B------:R-:W-:-:S03]  /*1390*/  FMUL.FTZ R4, R4, 0.5 ;  /* 0x3f00000004047820 */ /* 0x000fc60000410000 */
[----:B------:R-:W-:-:S04]  /*13a0*/  FFMA R5, -R0, R0, R5 ;  /* 0x0000000000057223 */ /* 0x000fc80000000105 */
[----:B------:R-:W-:-:S07]  /*13b0*/  FFMA R0, R5, R4, R0 ;  /* 0x0000000405007223 */ /* 0x000fce0000000000 */
.L_x_53:
[----:B------:R-:W-:Y:S05]  /*13c0*/  BSYNC.RECONVERGENT B0 ;  /* 0x0000000000007941 */ /* 0x000fea0003800200 */
.L_x_51:
        /* <DEDUP_REMOVED lines=12> */
.L_x_55:
[----:B-1----:R-:W-:Y:S01]  /*1490*/  FMUL.FTZ R0, R5, R4 ;  /* 0x0000000405007220 */ /* 0x002fe20000410000 */
[----:B------:R-:W-:-:S03]  /*14a0*/  FMUL.FTZ R4, R4, 0.5 ;  /* 0x3f00000004047820 */ /* 0x000fc60000410000 */
[----:B------:R-:W-:-:S04]  /*14b0*/  FFMA R5, -R0, R0, R5 ;  /* 0x0000000000057223 */ /* 0x000fc80000000105 */
[----:B------:R-:W-:-:S07]  /*14c0*/  FFMA R0, R5, R4, R0 ;  /* 0x0000000405007223 */ /* 0x000fce0000000000 */
.L_x_56:
[----:B------:R-:W-:Y:S05]  /*14d0*/  BSYNC.RECONVERGENT B0 ;  /* 0x0000000000007941 */ /* 0x000fea0003800200 */
.L_x_54:
        /* <DEDUP_REMOVED lines=12> */
.L_x_58:
[----:B-1----:R-:W-:Y:S01]  /*15a0*/  FMUL.FTZ R0, R5, R4 ;  /* 0x0000000405007220 */ /* 0x002fe20000410000 */
[----:B------:R-:W-:-:S03]  /*15b0*/  FMUL.FTZ R4, R4, 0.5 ;  /* 0x3f00000004047820 */ /* 0x000fc60000410000 */
[----:B------:R-:W-:-:S04]  /*15c0*/  FFMA R5, -R0, R0, R5 ;  /* 0x0000000000057223 */ /* 0x000fc80000000105 */
[----:B------:R-:W-:-:S07]  /*15d0*/  FFMA R0, R5, R4, R0 ;  /* 0x0000000405007223 */ /* 0x000fce0000000000 */
.L_x_59:
[----:B------:R-:W-:Y:S05]  /*15e0*/  BSYNC.RECONVERGENT B0 ;  /* 0x0000000000007941 */ /* 0x000fea0003800200 */
.L_x_57:
        /* <DEDUP_REMOVED lines=12> */
.L_x_61:
[----:B-1----:R-:W-:Y:S01]  /*16b0*/  FMUL.FTZ R0, R5, R4 ;  /* 0x0000000405007220 */ /* 0x002fe20000410000 */
[----:B------:R-:W-:-:S03]  /*16c0*/  FMUL.FTZ R4, R4, 0.5 ;  /* 0x3f00000004047820 */ /* 0x000fc60000410000 */
[----:B------:R-:W-:-:S04]  /*16d0*/  FFMA R5, -R0, R0, R5 ;  /* 0x0000000000057223 */ /* 0x000fc80000000105 */
[----:B------:R-:W-:-:S07]  /*16e0*/  FFMA R0, R5, R4, R0 ;  /* 0x0000000405007223 */ /* 0x000fce0000000000 */
.L_x_62:
[----:B------:R-:W-:Y:S05]  /*16f0*/  BSYNC.RECONVERGENT B0 ;  /* 0x0000000000007941 */ /* 0x000fea0003800200 */
.L_x_60:
        /* <DEDUP_REMOVED lines=12> */
.L_x_64:
[----:B-1----:R-:W-:Y:S01]  /*17c0*/  FMUL.FTZ R0, R5, R4 ;  /* 0x0000000405007220 */ /* 0x002fe20000410000 */
[----:B------:R-:W-:-:S03]  /*17d0*/  FMUL.FTZ R4, R4, 0.5 ;  /* 0x3f00000004047820 */ /* 0x000fc60000410000 */
[----:B------:R-:W-:-:S04]  /*17e0*/  FFMA R5, -R0, R0, R5 ;  /* 0x0000000000057223 */ /* 0x000fc80000000105 */
[----:B------:R-:W-:-:S07]  /*17f0*/  FFMA R0, R5, R4, R0 ;  /* 0x0000000405007223 */ /* 0x000fce0000000000 */
.L_x_65:
[----:B------:R-:W-:Y:S05]  /*1800*/  BSYNC.RECONVERGENT B0 ;  /* 0x0000000000007941 */ /* 0x000fea0003800200 */
.L_x_63:
        /* <DEDUP_REMOVED lines=12> */
.L_x_67:
[----:B-1----:R-:W-:Y:S01]  /*18d0*/  FMUL.FTZ R0, R5, R4 ;  /* 0x0000000405007220 */ /* 0x002fe20000410000 */
[----:B------:R-:W-:-:S03]  /*18e0*/  FMUL.FTZ R4, R4, 0.5 ;  /* 0x3f00000004047820 */ /* 0x000fc60000410000 */
[----:B------:R-:W-:-:S04]  /*18f0*/  FFMA R5, -R0, R0, R5 ;  /* 0x0000000000057223 */ /* 0x000fc80000000105 */
[----:B------:R-:W-:-:S07]  /*1900*/  FFMA R0, R5, R4, R0 ;  /* 0x0000000405007223 */ /* 0x000fce0000000000 */
.L_x_68:
[----:B------:R-:W-:Y:S05]  /*1910*/  BSYNC.RECONVERGENT B0 ;  /* 0x0000000000007941 */ /* 0x000fea0003800200 */
.L_x_66:
        /* <DEDUP_REMOVED lines=12> */
.L_x_70:
[----:B-1----:R-:W-:Y:S01]  /*19e0*/  FMUL.FTZ R0, R5, R4 ;  /* 0x0000000405007220 */ /* 0x002fe20000410000 */
[----:B------:R-:W-:-:S03]  /*19f0*/  FMUL.FTZ R4, R4, 0.5 ;  /* 0x3f00000004047820 */ /* 0x000fc60000410000 */
[----:B------:R-:W-:-:S04]  /*1a00*/  FFMA R5, -R0, R0, R5 ;  /* 0x0000000000057223 */ /* 0x000fc80000000105 */
[----:B------:R-:W-:-:S07]  /*1a10*/  FFMA R0, R5, R4, R0 ;  /* 0x0000000405007223 */ /* 0x000fce0000000000 */
.L_x_71:
[----:B------:R-:W-:Y:S05]  /*1a20*/  BSYNC.RECONVERGENT B0 ;  /* 0x0000000000007941 */ /* 0x000fea0003800200 */
.L_x_69:
        /* <DEDUP_REMOVED lines=12> */
.L_x_73:
[----:B-1----:R-:W-:Y:S01]  /*1af0*/  FMUL.FTZ R0, R5, R4 ;  /* 0x0000000405007220 */ /* 0x002fe20000410000 */
[----:B------:R-:W-:-:S03]  /*1b00*/  FMUL.FTZ R4, R4, 0.5 ;  /* 0x3f00000004047820 */ /* 0x000fc60000410000 */
[----:B------:R-:W-:-:S04]  /*1b10*/  FFMA R5, -R0, R0, R5 ;  /* 0x0000000000057223 */ /* 0x000fc80000000105 */
[----:B------:R-:W-:-:S07]  /*1b20*/  FFMA R0, R5, R4, R0 ;  /* 0x0000000405007223 */ /* 0x000fce0000000000 */
.L_x_74:
[----:B------:R-:W-:Y:S05]  /*1b30*/  BSYNC.RECONVERGENT B0 ;  /* 0x0000000000007941 */ /* 0x000fea0003800200 */
.L_x_72:
        /* <DEDUP_REMOVED lines=12> */
.L_x_76:
[----:B-1----:R-:W-:Y:S01]  /*1c00*/  FMUL.FTZ R0, R5, R4 ;  /* 0x0000000405007220 */ /* 0x002fe20000410000 */
[----:B------:R-:W-:-:S03]  /*1c10*/  FMUL.FTZ R4, R4, 0.5 ;  /* 0x3f00000004047820 */ /* 0x000fc60000410000 */
[----:B------:R-:W-:-:S04]  /*1c20*/  FFMA R5, -R0, R0, R5 ;  /* 0x0000000000057223 */ /* 0x000fc80000000105 */
[----:B------:R-:W-:-:S07]  /*1c30*/  FFMA R0, R5, R4, R0 ;  /* 0x0000000405007223 */ /* 0x000fce0000000000 */
.L_x_77:
[----:B------:R-:W-:Y:S05]  /*1c40*/  BSYNC.RECONVERGENT B0 ;  /* 0x0000000000007941 */ /* 0x000fea0003800200 */
.L_x_75:
        /* <DEDUP_REMOVED lines=12> */
.L_x_79:
[----:B-1----:R-:W-:Y:S01]  /*1d10*/  FMUL.FTZ R0, R5, R4 ;  /* 0x0000000405007220 */ /* 0x002fe20000410000 */
[----:B------:R-:W-:-:S03]  /*1d20*/  FMUL.FTZ R4, R4, 0.5 ;  /* 0x3f00000004047820 */ /* 0x000fc60000410000 */
[----:B------:R-:W-:-:S04]  /*1d30*/  FFMA R5, -R0, R0, R5 ;  /* 0x0000000000057223 */ /* 0x000fc80000000105 */
[----:B------:R-:W-:-:S07]  /*1d40*/  FFMA R0, R5, R4, R0 ;  /* 0x0000000405007223 */ /* 0x000fce0000000000 */
.L_x_80:
[----:B------:R-:W-:Y:S05]  /*1d50*/  BSYNC.RECONVERGENT B0 ;  /* 0x0000000000007941 */ /* 0x000fea0003800200 */
.L_x_78:
        /* <DEDUP_REMOVED lines=12> */
.L_x_82:
[----:B-1----:R-:W-:Y:S01]  /*1e20*/  FMUL.FTZ R0, R5, R4 ;  /* 0x0000000405007220 */ /* 0x002fe20000410000 */
[----:B------:R-:W-:-:S03]  /*1e30*/  FMUL.FTZ R4, R4, 0.5 ;  /* 0x3f00000004047820 */ /* 0x000fc60000410000 */
[----:B------:R-:W-:-:S04]  /*1e40*/  FFMA R5, -R0, R0, R5 ;  /* 0x0000000000057223 */ /* 0x000fc80000000105 */
[----:B------:R-:W-:-:S07]  /*1e50*/  FFMA R0, R5, R4, R0 ;  /* 0x0000000405007223 */ /* 0x000fce0000000000 */
.L_x_83:
[----:B------:R-:W-:Y:S05]  /*1e60*/  BSYNC.RECONVERGENT B0 ;  /* 0x0000000000007941 */ /* 0x000fea0003800200 */
.L_x_81:
        /* <DEDUP_REMOVED lines=12> */
.L_x_85:
[----:B-1----:R-:W-:Y:S01]  /*1f30*/  FMUL.FTZ R0, R5, R4 ;  /* 0x0000000405007220 */ /* 0x002fe20000410000 */
[----:B------:R-:W-:-:S03]  /*1f40*/  FMUL.FTZ R4, R4, 0.5 ;  /* 0x3f00000004047820 */ /* 0x000fc60000410000 */
[----:B------:R-:W-:-:S04]  /*1f50*/  FFMA R5, -R0, R0, R5 ;  /* 0x0000000000057223 */ /* 0x000fc80000000105 */
[----:B------:R-:W-:-:S07]  /*1f60*/  FFMA R0, R5, R4, R0 ;  /* 0x0000000405007223 */ /* 0x000fce0000000000 */
.L_x_86:
[----:B------:R-:W-:Y:S05]  /*1f70*/  BSYNC.RECONVERGENT B0 ;  /* 0x0000000000007941 */ /* 0x000fea0003800200 */
.L_x_84:
        /* <DEDUP_REMOVED lines=12> */
.L_x_88:
[----:B-1----:R-:W-:Y:S01]  /*2040*/  FMUL.FTZ R0, R5, R4 ;  /* 0x0000000405007220 */ /* 0x002fe20000410000 */
[----:B------:R-:W-:-:S03]  /*2050*/  FMUL.FTZ R4, R4, 0.5 ;  /* 0x3f00000004047820 */ /* 0x000fc60000410000 */
[----:B------:R-:W-:-:S04]  /*2060*/  FFMA R5, -R0, R0, R5 ;  /* 0x0000000000057223 */ /* 0x000fc80000000105 */
[----:B------:R-:W-:-:S07]  /*2070*/  FFMA R0, R5, R4, R0 ;  /* 0x0000000405007223 */ /* 0x000fce0000000000 */
.L_x_89:
[----:B------:R-:W-:Y:S05]  /*2080*/  BSYNC.RECONVERGENT B0 ;  /* 0x0000000000007941 */ /* 0x000fea0003800200 */
.L_x_87:
        /* <DEDUP_REMOVED lines=12> */
.L_x_91:
[----:B-1----:R-:W-:Y:S01]  /*2150*/  FMUL.FTZ R0, R5, R4 ;  /* 0x0000000405007220 */ /* 0x002fe20000410000 */
[----:B------:R-:W-:-:S03]  /*2160*/  FMUL.FTZ R4, R4, 0.5 ;  /* 0x3f00000004047820 */ /* 0x000fc60000410000 */
[----:B------:R-:W-:-:S04]  /*2170*/  FFMA R5, -R0, R0, R5 ;  /* 0x0000000000057223 */ /* 0x000fc80000000105 */
[----:B------:R-:W-:-:S07]  /*2180*/  FFMA R0, R5, R4, R0 ;  /* 0x0000000405007223 */ /* 0x000fce0000000000 */
.L_x_92:
[----:B------:R-:W-:Y:S05]  /*2190*/  BSYNC.RECONVERGENT B0 ;  /* 0x0000000000007941 */ /* 0x000fea0003800200 */
.L_x_90:
        /* <DEDUP_REMOVED lines=12> */
.L_x_94:
[----:B-1----:R-:W-:Y:S01]  /*2260*/  FMUL.FTZ R0, R5, R4 ;  /* 0x0000000405007220 */ /* 0x002fe20000410000 */
[----:B------:R-:W-:-:S03]  /*2270*/  FMUL.FTZ R4, R4, 0.5 ;  /* 0x3f00000004047820 */ /* 0x000fc60000410000 */
[----:B------:R-:W-:-:S04]  /*2280*/  FFMA R5, -R0, R0, R5 ;  /* 0x0000000000057223 */ /* 0x000fc80000000105 */
[----:B------:R-:W-:-:S07]  /*2290*/  FFMA R0, R5, R4, R0 ;  /* 0x0000000405007223 */ /* 0x000fce0000000000 */
.L_x_95:
[----:B------:R-:W-:Y:S05]  /*22a0*/  BSYNC.RECONVERGENT B0 ;  /* 0x0000000000007941 */ /* 0x000fea0003800200 */
.L_x_93:
        /* <DEDUP_REMOVED lines=12> */
.L_x_97:
[----:B-1----:R-:W-:Y:S01]  /*2370*/  FMUL.FTZ R0, R5, R4 ;  /* 0x0000000405007220 */ /* 0x002fe20000410000 */
[----:B------:R-:W-:-:S03]  /*2380*/  FMUL.FTZ R4, R4, 0.5 ;  /* 0x3f00000004047820 */ /* 0x000fc60000410000 */
[----:B------:R-:W-:-:S04]  /*2390*/  FFMA R5, -R0, R0, R5 ;  /* 0x0000000000057223 */ /* 0x000fc80000000105 */
[----:B------:R-:W-:-:S07]  /*23a0*/  FFMA R0, R5, R4, R0 ;  /* 0x0000000405007223 */ /* 0x000fce0000000000 */
.L_x_98:
[----:B------:R-:W-:Y:S05]  /*23b0*/  BSYNC.RECONVERGENT B0 ;  /* 0x0000000000007941 */ /* 0x000fea0003800200 */
.L_x_96:
        /* <DEDUP_REMOVED lines=12> */
.L_x_100:
[----:B-1----:R-:W-:Y:S01]  /*2480*/  FMUL.FTZ R0, R5, R4 ;  /* 0x0000000405007220 */ /* 0x002fe20000410000 */
[----:B------:R-:W-:-:S03]  /*2490*/  FMUL.FTZ R4, R4, 0.5 ;  /* 0x3f00000004047820 */ /* 0x000fc60000410000 */
[----:B------:R-:W-:-:S04]  /*24a0*/  FFMA R5, -R0, R0, R5 ;  /* 0x0000000000057223 */ /* 0x000fc80000000105 */
[----:B------:R-:W-:-:S07]  /*24b0*/  FFMA R0, R5, R4, R0 ;  /* 0x0000000405007223 */ /* 0x000fce0000000000 */
.L_x_101:
[----:B------:R-:W-:Y:S05]  /*24c0*/  BSYNC.RECONVERGENT B0 ;  /* 0x0000000000007941 */ /* 0x000fea0003800200 */
.L_x_99:
        /* <DEDUP_REMOVED lines=12> */
.L_x_103:
[----:B-1----:R-:W-:Y:S01]  /*2590*/  FMUL.FTZ R0, R5, R4 ;  /* 0x0000000405007220 */ /* 0x002fe20000410000 */
[----:B------:R-:W-:-:S03]  /*25a0*/  FMUL.FTZ R4, R4, 0.5 ;  /* 0x3f00000004047820 */ /* 0x000fc60000410000 */
[----:B------:R-:W-:-:S04]  /*25b0*/  FFMA R5, -R0, R0, R5 ;  /* 0x0000000000057223 */ /* 0x000fc80000000105 */
[----:B------:R-:W-:-:S07]  /*25c0*/  FFMA R0, R5, R4, R0 ;  /* 0x0000000405007223 */ /* 0x000fce0000000000 */
.L_x_104:
[----:B------:R-:W-:Y:S05]  /*25d0*/  BSYNC.RECONVERGENT B0 ;  /* 0x0000000000007941 */ /* 0x000fea0003800200 */
.L_x_102:
        /* <DEDUP_REMOVED lines=12> */
.L_x_106:
[----:B-1----:R-:W-:Y:S01]  /*26a0*/  FMUL.FTZ R0, R5, R4 ;  /* 0x0000000405007220 */ /* 0x002fe20000410000 */
[----:B------:R-:W-:-:S03]  /*26b0*/  FMUL.FTZ R4, R4, 0.5 ;  /* 0x3f00000004047820 */ /* 0x000fc60000410000 */
[----:B------:R-:W-:-:S04]  /*26c0*/  FFMA R5, -R0, R0, R5 ;  /* 0x0000000000057223 */ /* 0x000fc80000000105 */
[----:B------:R-:W-:-:S07]  /*26d0*/  FFMA R0, R5, R4, R0 ;  /* 0x0000000405007223 */ /* 0x000fce0000000000 */
.L_x_107:
[----:B------:R-:W-:Y:S05]  /*26e0*/  BSYNC.RECONVERGENT B0 ;  /* 0x0000000000007941 */ /* 0x000fea0003800200 */
.L_x_105:
        /* <DEDUP_REMOVED lines=12> */
.L_x_109:
[----:B-1----:R-:W-:Y:S01]  /*27b0*/  FMUL.FTZ R0, R5, R4 ;  /* 0x0000000405007220 */ /* 0x002fe20000410000 */
[----:B------:R-:W-:-:S03]  /*27c0*/  FMUL.FTZ R4, R4, 0.5 ;  /* 0x3f00000004047820 */ /* 0x000fc60000410000 */
[----:B------:R-:W-:-:S04]  /*27d0*/  FFMA R5, -R0, R0, R5 ;  /* 0x0000000000057223 */ /* 0x000fc80000000105 */
[----:B------:R-:W-:-:S07]  /*27e0*/  FFMA R0, R5, R4, R0 ;  /* 0x0000000405007223 */ /* 0x000fce0000000000 */
.L_x_110:
[----:B------:R-:W-:Y:S05]  /*27f0*/  BSYNC.RECONVERGENT B0 ;  /* 0x0000000000007941 */ /* 0x000fea0003800200 */
.L_x_108:
        /* <DEDUP_REMOVED lines=12> */
.L_x_112:
[----:B-1----:R-:W-:Y:S01]  /*28c0*/  FMUL.FTZ R0, R5, R4 ;  /* 0x0000000405007220 */ /* 0x002fe20000410000 */
[----:B------:R-:W-:-:S03]  /*28d0*/  FMUL.FTZ R4, R4, 0.5 ;  /* 0x3f00000004047820 */ /* 0x000fc60000410000 */
[----:B------:R-:W-:-:S04]  /*28e0*/  FFMA R5, -R0, R0, R5 ;  /* 0x0000000000057223 */ /* 0x000fc80000000105 */
[----:B------:R-:W-:-:S07]  /*28f0*/  FFMA R0, R5, R4, R0 ;  /* 0x0000000405007223 */ /* 0x000fce0000000000 */
.L_x_113:
[----:B------:R-:W-:Y:S05]  /*2900*/  BSYNC.RECONVERGENT B0 ;  /* 0x0000000000007941 */ /* 0x000fea0003800200 */
.L_x_111:
        /* <DEDUP_REMOVED lines=12> */
.L_x_115:
[----:B-1----:R-:W-:Y:S01]  /*29d0*/  FMUL.FTZ R0, R5, R4 ;  /* 0x0000000405007220 */ /* 0x002fe20000410000 */
[----:B------:R-:W-:-:S03]  /*29e0*/  FMUL.FTZ R4, R4, 0.5 ;  /* 0x3f00000004047820 */ /* 0x000fc60000410000 */
[----:B------:R-:W-:-:S04]  /*29f0*/  FFMA R5, -R0, R0, R5 ;  /* 0x0000000000057223 */ /* 0x000fc80000000105 */
[----:B------:R-:W-:-:S07]  /*2a00*/  FFMA R0, R5, R4, R0 ;  /* 0x0000000405007223 */ /* 0x000fce0000000000 */
.L_x_116:
[----:B------:R-:W-:Y:S05]  /*2a10*/  BSYNC.RECONVERGENT B0 ;  /* 0x0000000000007941 */ /* 0x000fea0003800200 */
.L_x_114:
        /* <DEDUP_REMOVED lines=12> */
.L_x_118:
[----:B-1----:R-:W-:Y:S01]  /*2ae0*/  FMUL.FTZ R0, R5, R4 ;  /* 0x0000000405007220 */ /* 0x002fe20000410000 */
[----:B------:R-:W-:-:S03]  /*2af0*/  FMUL.FTZ R4, R4, 0.5 ;  /* 0x3f00000004047820 */ /* 0x000fc60000410000 */
[----:B------:R-:W-:-:S04]  /*2b00*/  FFMA R5, -R0, R0, R5 ;  /* 0x0000000000057223 */ /* 0x000fc80000000105 */
[----:B------:R-:W-:-:S07]  /*2b10*/  FFMA R0, R5, R4, R0 ;  /* 0x0000000405007223 */ /* 0x000fce0000000000 */
.L_x_119:
[----:B------:R-:W-:Y:S05]  /*2b20*/  BSYNC.RECONVERGENT B0 ;  /* 0x0000000000007941 */ /* 0x000fea0003800200 */
.L_x_117:
        /* <DEDUP_REMOVED lines=12> */
.L_x_121:
[----:B-1----:R-:W-:Y:S01]  /*2bf0*/  FMUL.FTZ R0, R5, R4 ;  /* 0x0000000405007220 */ /* 0x002fe20000410000 */
[----:B------:R-:W-:-:S03]  /*2c00*/  FMUL.FTZ R4, R4, 0.5 ;  /* 0x3f00000004047820 */ /* 0x000fc60000410000 */
[----:B------:R-:W-:-:S04]  /*2c10*/  FFMA R5, -R0, R0, R5 ;  /* 0x0000000000057223 */ /* 0x000fc80000000105 */
[----:B------:R-:W-:-:S07]  /*2c20*/  FFMA R0, R5, R4, R0 ;  /* 0x0000000405007223 */ /* 0x000fce0000000000 */
.L_x_122:
[----:B------:R-:W-:Y:S05]  /*2c30*/  BSYNC.RECONVERGENT B0 ;  /* 0x0000000000007941 */ /* 0x000fea0003800200 */
.L_x_120:
        /* <DEDUP_REMOVED lines=12> */
.L_x_124:
[----:B-1----:R-:W-:Y:S01]  /*2d00*/  FMUL.FTZ R0, R5, R4 ;  /* 0x0000000405007220 */ /* 0x002fe20000410000 */
[----:B------:R-:W-:-:S03]  /*2d10*/  FMUL.FTZ R4, R4, 0.5 ;  /* 0x3f00000004047820 */ /* 0x000fc60000410000 */
[----:B------:R-:W-:-:S04]  /*2d20*/  FFMA R5, -R0, R0, R5 ;  /* 0x0000000000057223 */ /* 0x000fc80000000105 */
[----:B------:R-:W-:-:S07]  /*2d30*/  FFMA R0, R5, R4, R0 ;  /* 0x0000000405007223 */ /* 0x000fce0000000000 */
.L_x_125:
[----:B------:R-:W-:Y:S05]  /*2d40*/  BSYNC.RECONVERGENT B0 ;  /* 0x0000000000007941 */ /* 0x000fea0003800200 */
.L_x_123:
        /* <DEDUP_REMOVED lines=12> */
.L_x_127:
[----:B-1----:R-:W-:Y:S01]  /*2e10*/  FMUL.FTZ R0, R5, R4 ;  /* 0x0000000405007220 */ /* 0x002fe20000410000 */
[----:B------:R-:W-:-:S03]  /*2e20*/  FMUL.FTZ R4, R4, 0.5 ;  /* 0x3f00000004047820 */ /* 0x000fc60000410000 */
[----:B------:R-:W-:-:S04]  /*2e30*/  FFMA R5, -R0, R0, R5 ;  /* 0x0000000000057223 */ /* 0x000fc80000000105 */
[----:B------:R-:W-:-:S07]  /*2e40*/  FFMA R0, R5, R4, R0 ;  /* 0x0000000405007223 */ /* 0x000fce0000000000 */
.L_x_128:
[----:B------:R-:W-:Y:S05]  /*2e50*/  BSYNC.RECONVERGENT B0 ;  /* 0x0000000000007941 */ /* 0x000fea0003800200 */
.L_x_126:
        /* <DEDUP_REMOVED lines=12> */
.L_x_130:
[----:B-1----:R-:W-:Y:S01]  /*2f20*/  FMUL.FTZ R0, R5, R4 ;  /* 0x0000000405007220 */ /* 0x002fe20000410000 */
[----:B------:R-:W-:-:S03]  /*2f30*/  FMUL.FTZ R4, R4, 0.5 ;  /* 0x3f00000004047820 */ /* 0x000fc60000410000 */
[----:B------:R-:W-:-:S04]  /*2f40*/  FFMA R5, -R0, R0, R5 ;  /* 0x0000000000057223 */ /* 0x000fc80000000105 */
[----:B------:R-:W-:-:S07]  /*2f50*/  FFMA R0, R5, R4, R0 ;  /* 0x0000000405007223 */ /* 0x000fce0000000000 */
.L_x_131:
[----:B------:R-:W-:Y:S05]  /*2f60*/  BSYNC.RECONVERGENT B0 ;  /* 0x0000000000007941 */ /* 0x000fea0003800200 */
.L_x_129:
        /* <DEDUP_REMOVED lines=12> */
.L_x_133:
[----:B-1----:R-:W-:Y:S01]  /*3030*/  FMUL.FTZ R0, R5, R4 ;  /* 0x0000000405007220 */ /* 0x002fe20000410000 */
[----:B------:R-:W-:-:S03]  /*3040*/  FMUL.FTZ R4, R4, 0.5 ;  /* 0x3f00000004047820 */ /* 0x000fc60000410000 */
[----:B------:R-:W-:-:S04]  /*3050*/  FFMA R5, -R0, R0, R5 ;  /* 0x0000000000057223 */ /* 0x000fc80000000105 */
[----:B------:R-:W-:-:S07]  /*3060*/  FFMA R0, R5, R4, R0 ;  /* 0x0000000405007223 */ /* 0x000fce0000000000 */
.L_x_134:
[----:B------:R-:W-:Y:S05]  /*3070*/  BSYNC.RECONVERGENT B0 ;  /* 0x0000000000007941 */ /* 0x000fea0003800200 */
.L_x_132:
        /* <DEDUP_REMOVED lines=12> */
.L_x_136:
[----:B-1----:R-:W-:Y:S01]  /*3140*/  FMUL.FTZ R0, R5, R4 ;  /* 0x0000000405007220 */ /* 0x002fe20000410000 */
[----:B------:R-:W-:-:S03]  /*3150*/  FMUL.FTZ R4, R4, 0.5 ;  /* 0x3f00000004047820 */ /* 0x000fc60000410000 */
[----:B------:R-:W-:-:S04]  /*3160*/  FFMA R5, -R0, R0, R5 ;  /* 0x0000000000057223 */ /* 0x000fc80000000105 */
[----:B------:R-:W-:-:S07]  /*3170*/  FFMA R0, R5, R4, R0 ;  /* 0x0000000405007223 */ /* 0x000fce0000000000 */
.L_x_137:
[----:B------:R-:W-:Y:S05]  /*3180*/  BSYNC.RECONVERGENT B0 ;  /* 0x0000000000007941 */ /* 0x000fea0003800200 */
.L_x_135:
        /* <DEDUP_REMOVED lines=12> */
.L_x_139:
[----:B-1----:R-:W-:Y:S01]  /*3250*/  FMUL.FTZ R0, R5, R4 ;  /* 0x0000000405007220 */ /* 0x002fe20000410000 */
[----:B------:R-:W-:-:S03]  /*3260*/  FMUL.FTZ R4, R4, 0.5 ;  /* 0x3f00000004047820 */ /* 0x000fc60000410000 */
[----:B------:R-:W-:-:S04]  /*3270*/  FFMA R5, -R0, R0, R5 ;  /* 0x0000000000057223 */ /* 0x000fc80000000105 */
[----:B------:R-:W-:-:S07]  /*3280*/  FFMA R0, R5, R4, R0 ;  /* 0x0000000405007223 */ /* 0x000fce0000000000 */
.L_x_140:
[----:B------:R-:W-:Y:S05]  /*3290*/  BSYNC.RECONVERGENT B0 ;  /* 0x0000000000007941 */ /* 0x000fea0003800200 */
.L_x_138:
        /* <DEDUP_REMOVED lines=12> */
.L_x_142:
[----:B-1----:R-:W-:Y:S01]  /*3360*/  FMUL.FTZ R0, R5, R4 ;  /* 0x0000000405007220 */ /* 0x002fe20000410000 */
[----:B------:R-:W-:-:S03]  /*3370*/  FMUL.FTZ R4, R4, 0.5 ;  /* 0x3f00000004047820 */ /* 0x000fc60000410000 */
[----:B------:R-:W-:-:S04]  /*3380*/  FFMA R5, -R0, R0, R5 ;  /* 0x0000000000057223 */ /* 0x000fc80000000105 */
[----:B------:R-:W-:-:S07]  /*3390*/  FFMA R0, R5, R4, R0 ;  /* 0x0000000405007223 */ /* 0x000fce0000000000 */
.L_x_143:
[----:B------:R-:W-:Y:S05]  /*33a0*/  BSYNC.RECONVERGENT B0 ;  /* 0x0000000000007941 */ /* 0x000fea0003800200 */
.L_x_141:
        /* <DEDUP_REMOVED lines=12> */
.L_x_145:
[----:B-1----:R-:W-:Y:S01]  /*3470*/  FMUL.FTZ R0, R5, R4 ;  /* 0x0000000405007220 */ /* 0x002fe20000410000 */
[----:B------:R-:W-:-:S03]  /*3480*/  FMUL.FTZ R4, R4, 0.5 ;  /* 0x3f00000004047820 */ /* 0x000fc60000410000 */
[----:B------:R-:W-:-:S04]  /*3490*/  FFMA R5, -R0, R0, R5 ;  /* 0x0000000000057223 */ /* 0x000fc80000000105 */
[----:B------:R-:W-:-:S07]  /*34a0*/  FFMA R0, R5, R4, R0 ;  /* 0x0000000405007223 */ /* 0x000fce0000000000 */
.L_x_146:
[----:B------:R-:W-:Y:S05]  /*34b0*/  BSYNC.RECONVERGENT B0 ;  /* 0x0000000000007941 */ /* 0x000fea0003800200 */
.L_x_144:
        /* <DEDUP_REMOVED lines=12> */
.L_x_148:
[----:B-1----:R-:W-:Y:S01]  /*3580*/  FMUL.FTZ R0, R5, R4 ;  /* 0x0000000405007220 */ /* 0x002fe20000410000 */
[----:B------:R-:W-:-:S03]  /*3590*/  FMUL.FTZ R4, R4, 0.5 ;  /* 0x3f00000004047820 */ /* 0x000fc60000410000 */
[----:B------:R-:W-:-:S04]  /*35a0*/  FFMA R5, -R0, R0, R5 ;  /* 0x0000000000057223 */ /* 0x000fc80000000105 */
[----:B------:R-:W-:-:S07]  /*35b0*/  FFMA R0, R5, R4, R0 ;  /* 0x0000000405007223 */ /* 0x000fce0000000000 */
.L_x_149:
[----:B------:R-:W-:Y:S05]  /*35c0*/  BSYNC.RECONVERGENT B0 ;  /* 0x0000000000007941 */ /* 0x000fea0003800200 */
.L_x_147:
[----:B------:R-:W0:Y:S01]  /*35d0*/  LDC.64 R4, c[0x0][0x388] ;  /* 0x0000e200ff047b82 */ /* 0x000e220000000a00 */
[----:B------:R-:W-:Y:S01]  /*35e0*/  FFMA R7, R0, 0.89999997615814208984, R3 ;  /* 0x3f66666600077823 */ /* 0x000fe20000000003 */
[----:B0-----:R-:W-:-:S05]  /*35f0*/  IMAD.WIDE R2, R2, 0x4, R4 ;  /* 0x0000000402027825 */ /* 0x001fca00078e0204 */
[----:B------:R-:W-:Y:S01]  /*3600*/  STG.E desc[UR4][R2.64], R7 ;  /* 0x0000000702007986 */ /* 0x000fe2000c101904 */
[----:B------:R-:W-:Y:S05]  /*3610*/  EXIT ;  /* 0x000000000000794d */ /* 0x000fea0003800000 */
        .weak           $__internal_0_$__cuda_sm20_sqrt_rn_f32_slowpath
        .type           $__internal_0_$__cuda_sm20_sqrt_rn_f32_slowpath,@function
        .size           $__internal_0_$__cuda_sm20_sqrt_rn_f32_slowpath,(.L_x_165 - $__internal_0_$__cuda_sm20_sqrt_rn_f32_slowpath)
$__internal_0_$__cuda_sm20_sqrt_rn_f32_slowpath:
[----:B------:R-:W-:-:S13]  /*3620*/  LOP3.LUT P0, RZ, R0, 0x7fffffff, RZ, 0xc0, !PT ;  /* 0x7fffffff00ff7812 */ /* 0x000fda000780c0ff */
[----:B------:R-:W-:Y:S01]  /*3630*/  @!P0 MOV R4, R0 ;  /* 0x0000000000048202 */ /* 0x000fe20000000f00 */
[----:B------:R-:W-:Y:S06]  /*3640*/  @!P0 BRA `(.L_x_150) ;  /* 0x0000000000408947 */ /* 0x000fec0003800000 */
[----:B------:R-:W-:-:S13]  /*3650*/  FSETP.GEU.FTZ.AND P0, PT, R0, RZ, PT ;  /* 0x000000ff0000720b */ /* 0x000fda0003f1e000 */
[----:B------:R-:W-:Y:S01]  /*3660*/  @!P0 MOV R4, 0x7fffffff ;  /* 0x7fffffff00048802 */ /* 0x000fe20000000f00 */
[----:B------:R-:W-:Y:S06]  /*3670*/  @!P0 BRA `(.L_x_150) ;  /* 0x0000000000348947 */ /* 0x000fec0003800000 */
[----:B------:R-:W-:-:S13]  /*3680*/  FSETP.GTU.FTZ.AND P0, PT, |R0|, +INF , PT ;  /* 0x7f8000000000780b */ /* 0x000fda0003f1c200 */
[----:B------:R-:W-:Y:S01]  /*3690*/  @P0 FADD.FTZ R4, R0, 1 ;  /* 0x3f80000000040421 */ /* 0x000fe20000010000 */
[----:B------:R-:W-:Y:S06]  /*36a0*/  @P0 BRA `(.L_x_150) ;  /* 0x0000000000280947 */ /* 0x000fec0003800000 */
[----:B------:R-:W-:-:S13]  /*36b0*/  FSETP.NEU.FTZ.AND P0, PT, |R0|, +INF , PT ;  /* 0x7f8000000000780b */ /* 0x000fda0003f1d200 */
[----:B------:R-:W-:-:S04]  /*36c0*/  @P0 FFMA R5, R0, 1.84467440737095516160e+19, RZ ;  /* 0x5f80000000050823 */ /* 0x000fc800000000ff */
[----:B------:R-:W0:Y:S02]  /*36d0*/  @P0 MUFU.RSQ R4, R5 ;  /* 0x0000000500040308 */ /* 0x000e240000001400 */
[----:B0-----:R-:W-:Y:S01]  /*36e0*/  @P0 FMUL.FTZ R6, R5, R4 ;  /* 0x0000000405060220 */ /* 0x001fe20000410000 */
[----:B------:R-:W-:Y:S01]  /*36f0*/  @P0 FMUL.FTZ R8, R4, 0.5 ;  /* 0x3f00000004080820 */ /* 0x000fe20000410000 */
[----:B------:R-:W-:Y:S02]  /*3700*/  @!P0 MOV R4, R0 ;  /* 0x0000000000048202 */ /* 0x000fe40000000f00 */
[----:B------:R-:W-:-:S04]  /*3710*/  @P0 FADD.FTZ R7, -R6, -RZ ;  /* 0x800000ff06070221 */ /* 0x000fc80000010100 */
[----:B------:R-:W-:-:S04]  /*3720*/  @P0 FFMA R7, R6, R7, R5 ;  /* 0x0000000706070223 */ /* 0x000fc80000000005 */
[----:B------:R-:W-:-:S04]  /*3730*/  @P0 FFMA R7, R7, R8, R6 ;  /* 0x0000000807070223 */ /* 0x000fc80000000006 */
[----:B------:R-:W-:-:S07]  /*3740*/  @P0 FMUL.FTZ R4, R7, 2.3283064365386962891e-10 ;  /* 0x2f80000007040820 */ /* 0x000fce0000410000 */
.L_x_150:
[----:B------:R-:W-:Y:S01]  /*3750*/  HFMA2 R5, -RZ, RZ, 0, 0 ;  /* 0x00000000ff057431 */ /* 0x000fe200000001ff */
[----:B------:R-:W-:Y:S02]  /*3760*/  MOV R0, R4 ;  /* 0x0000000400007202 */ /* 0x000fe40000000f00 */
[----:B------:R-:W-:-:S04]  /*3770*/  MOV R4, R9 ;  /* 0x0000000900047202 */ /* 0x000fc80000000f00 */
[----:B------:R-:W-:Y:S05]  /*3780*/  RET.REL.NODEC R4 `(_Z24high_arith_intens_kernelPfS_i) ;  /* 0xffffffc8041c7950 */ /* 0x000fea0003c3ffff */
.L_x_151:
[----:B------:R-:W-:-:S00]  /*3790*/  BRA `(.L_x_151) ;  /* 0xfffffffc00fc7947 */ /* 0x000fc0000383ffff */
[----:B------:R-:W-:-:S00]  /*37a0*/  NOP ;  /* 0x0000000000007918 */ /* 0x000fc00000000000 */
        /* <DEDUP_REMOVED lines=13> */
.L_x_165:


//--------------------- .text._Z20low_reg_usage_kernelPfS_i --------------------------
	.section	.text._Z20low_reg_usage_kernelPfS_i,"ax",@progbits
	.align	128
        .global         _Z20low_reg_usage_kernelPfS_i
        .type           _Z20low_reg_usage_kernelPfS_i,@function
        .size           _Z20low_reg_usage_kernelPfS_i,(.L_x_167 - _Z20low_reg_usage_kernelPfS_i)
        .other          _Z20low_reg_usage_kernelPfS_i,@"STO_CUDA_ENTRY STV_DEFAULT"
_Z20low_reg_usage_kernelPfS_i:
.text._Z20low_reg_usage_kernelPfS_i:
        /* <DEDUP_REMOVED lines=9> */
[----:B------:R-:W1:Y:S07]  /*0090*/  LDCU.64 UR4, c[0x0][0x358] ;  /* 0x00006b00ff0477ac */ /* 0x000e6e0008000a00 */
[----:B------:R-:W2:Y:S01]  /*00a0*/  LDC.64 R4, c[0x0][0x388] ;  /* 0x0000e200ff047b82 */ /* 0x000ea20000000a00 */
[----:B0-----:R-:W-:-:S06]  /*00b0*/  IMAD.WIDE R2, R7, 0x4, R2 ;  /* 0x0000000407027825 */ /* 0x001fcc00078e0202 */
[----:B-1----:R-:W3:Y:S01]  /*00c0*/  LDG.E R2, desc[UR4][R2.64] ;  /* 0x0000000402027981 */ /* 0x002ee2000c1e1900 */
[----:B------:R-:W-:Y:S02]  /*00d0*/  HFMA2 R9, -RZ, RZ, 2, 0 ;  /* 0x40000000ff097431 */ /* 0x000fe400000001ff */
[----:B--2---:R-:W-:-:S04]  /*00e0*/  IMAD.WIDE R4, R7, 0x4, R4 ;  /* 0x0000000407047825 */ /* 0x004fc800078e0204 */
[----:B---3--:R-:W-:-:S05]  /*00f0*/  FFMA R0, R2, R9, 1 ;  /* 0x3f80000002007423 */ /* 0x008fca0000000009 */
[----:B------:R-:W-:-:S05]  /*0100*/  FMNMX R7, RZ, R0, !PT ;  /* 0x00000000ff077209 */ /* 0x000fca0007800000 */
[----:B------:R-:W-:Y:S01]  /*0110*/  STG.E desc[UR4][R4.64], R7 ;  /* 0x0000000704007986 */ /* 0x000fe2000c101904 */
[----:B------:R-:W-:Y:S05]  /*0120*/  EXIT ;  /* 0x000000000000794d */ /* 0x000fea0003800000 */
.L_x_152:
        /* <DEDUP_REMOVED lines=13> */
.L_x_167:


//--------------------- .text._Z18loop_unroll_kernelPfS_i --------------------------
	.section	.text._Z18loop_unroll_kernelPfS_i,"ax",@progbits
	.align	128
        .global         _Z18loop_unroll_kernelPfS_i
        .type           _Z18loop_unroll_kernelPfS_i,@function
        .size           _Z18loop_unroll_kernelPfS_i,(.L_x_168 - _Z18loop_unroll_kernelPfS_i)
        .other          _Z18loop_unroll_kernelPfS_i,@"STO_CUDA_ENTRY STV_DEFAULT"
_Z18loop_unroll_kernelPfS_i:
.text._Z18loop_unroll_kernelPfS_i:
        /* <DEDUP_REMOVED lines=8> */
[----:B------:R-:W0:Y:S01]  /*0080*/  LDC R15, c[0x0][0x390] ;  /* 0x0000e400ff0f7b82 */ /* 0x000e220000000800 */
[----:B------:R-:W1:Y:S01]  /*0090*/  LDCU UR4, c[0x0][0x370] ;  /* 0x00006e00ff0477ac */ /* 0x000e620008000800 */
[----:B------:R-:W2:Y:S06]  /*00a0*/  LDCU.64 UR6, c[0x0][0x358] ;  /* 0x00006b00ff0677ac */ /* 0x000eac0008000a00 */
[----:B------:R-:W3:Y:S08]  /*00b0*/  LDC.64 R2, c[0x0][0x380] ;  /* 0x0000e000ff027b82 */ /* 0x000ef00000000a00 */
[----:B------:R-:W4:Y:S01]  /*00c0*/  LDC.64 R4, c[0x0][0x388] ;  /* 0x0000e200ff047b82 */ /* 0x000f220000000a00 */
[----:B-1----:R-:W-:-:S07]  /*00d0*/  IMAD R11, R11, UR4, RZ ;  /* 0x000000040b0b7c24 */ /* 0x002fce000f8e02ff */
.L_x_159:
[----:B---3--:R-:W-:-:S05]  /*00e0*/  IMAD.WIDE R6, R0, 0x4, R2 ;  /* 0x0000000400067825 */ /* 0x008fca00078e0202 */
[----:B--2---:R-:W2:Y:S01]  /*00f0*/  LDG.E R10, desc[UR6][R6.64] ;  /* 0x00000006060a7981 */ /* 0x004ea2000c1e1900 */
[C---:B01----:R-:W-:Y:S01]  /*0100*/  IADD3 R8, PT, PT, R0.reuse, 0x1, RZ ;  /* 0x0000000100087810 */ /* 0x043fe20007ffe0ff */
[----:B------:R-:W-:Y:S01]  /*0110*/  BSSY.RECONVERGENT B0, `(.L_x_153) ;  /* 0x000000d000007945 */ /* 0x000fe20003800200 */
[----:B------:R-:W-:Y:S02]  /*0120*/  IADD3 R9, PT, PT, R0, 0x2, RZ ;  /* 0x0000000200097810 */ /* 0x000fe40007ffe0ff */
[-C--:B0-----:R-:W-:Y:S02]  /*0130*/  ISETP.GE.AND P0, PT, R8, R15.reuse, PT ;  /* 0x0000000f0800720c */ /* 0x081fe40003f06270 */
[----:B------:R-:W-:Y:S01]  /*0140*/  ISETP.GE.AND P1, PT, R9, R15, PT ;  /* 0x0000000f0900720c */ /* 0x000fe20003f26270 */
[C---:B----4-:R-:W-:Y:S01]  /*0150*/  IMAD.WIDE R8, R0.reuse, 0x4, R4 ;  /* 0x0000000400087825 */ /* 0x050fe200078e0204 */
[----:B------:R-:W-:-:S04]  /*0160*/  IADD3 R12, PT, PT, R0, 0x3, RZ ;  /* 0x00000003000c7810 */ /* 0x000fc80007ffe0ff */
[----:B------:R-:W-:Y:S01]  /*0170*/  ISETP.GE.AND P2, PT, R12, R15, PT ;  /* 0x0000000f0c00720c */ /* 0x000fe20003f46270 */
[----:B--2---:R-:W-:-:S05]  /*0180*/  FMUL R13, R10, R10 ;  /* 0x0000000a0a0d7220 */ /* 0x004fca0000400000 */
[----:B------:R0:W-:Y:S01]  /*0190*/  STG.E desc[UR6][R8.64], R13 ;  /* 0x0000000d08007986 */ /* 0x0001e2000c101906 */
[----:B------:R-:W-:Y:S06]  /*01a0*/  @P0 BRA `(.L_x_154) ;  /* 0x00000000000c0947 */ /* 0x000fec0003800000 */
[----:B------:R-:W0:Y:S02]  /*01b0*/  LDG.E R10, desc[UR6][R6.64+0x4] ;  /* 0x00000406060a7981 */ /* 0x000e24000c1e1900 */
[----:B0-----:R-:W-:-:S05]  /*01c0*/  FMUL R13, R10, R10 ;  /* 0x0000000a0a0d7220 */ /* 0x001fca0000400000 */
[----:B------:R1:W-:Y:S02]  /*01d0*/  STG.E desc[UR6][R8.64+0x4], R13 ;  /* 0x0000040d08007986 */ /* 0x0003e4000c101906 */
.L_x_154:
[----:B------:R-:W-:Y:S05]  /*01e0*/  BSYNC.RECONVERGENT B0 ;  /* 0x0000000000007941 */ /* 0x000fea0003800200 */
.L_x_153:
[----:B------:R-:W-:Y:S04]  /*01f0*/  BSSY.RECONVERGENT B0, `(.L_x_155) ;  /* 0x0000005000007945 */ /* 0x000fe80003800200 */
[----:B------:R-:W-:Y:S05]  /*0200*/  @P1 BRA `(.L_x_156) ;  /* 0x00000000000c1947 */ /* 0x000fea0003800000 */
[----:B------:R-:W0:Y:S02]  /*0210*/  LDG.E R10, desc[UR6][R6.64+0x8] ;  /* 0x00000806060a7981 */ /* 0x000e24000c1e1900 */
[----:B01----:R-:W-:-:S05]  /*0220*/  FMUL R13, R10, R10 ;  /* 0x0000000a0a0d7220 */ /* 0x003fca0000400000 */
[----:B------:R2:W-:Y:S02]  /*0230*/  STG.E desc[UR6][R8.64+0x8], R13 ;  /* 0x0000080d08007986 */ /* 0x0005e4000c101906 */
.L_x_156:
[----:B------:R-:W-:Y:S05]  /*0240*/  BSYNC.RECONVERGENT B0 ;  /* 0x0000000000007941 */ /* 0x000fea0003800200 */
.L_x_155:
[----:B------:R-:W-:Y:S04]  /*0250*/  BSSY.RECONVERGENT B0, `(.L_x_157) ;  /* 0x0000005000007945 */ /* 0x000fe80003800200 */
[----:B------:R-:W-:Y:S05]  /*0260*/  @P2 BRA `(.L_x_158) ;  /* 0x00000000000c2947 */ /* 0x000fea0003800000 */
[----:B------:R-:W0:Y:S02]  /*0270*/  LDG.E R6, desc[UR6][R6.64+0xc] ;  /* 0x00000c0606067981 */ /* 0x000e24000c1e1900 */
[----:B012---:R-:W-:-:S05]  /*0280*/  FMUL R13, R6, R6 ;  /* 0x00000006060d7220 */ /* 0x007fca0000400000 */
[----:B------:R3:W-:Y:S02]  /*0290*/  STG.E desc[UR6][R8.64+0xc], R13 ;  /* 0x00000c0d08007986 */ /* 0x0007e4000c101906 */
.L_x_158:
[----:B------:R-:W-:Y:S05]  /*02a0*/  BSYNC.RECONVERGENT B0 ;  /* 0x0000000000007941 */ /* 0x000fea0003800200 */
.L_x_157:
[----:B------:R-:W-:-:S04]  /*02b0*/  LEA R0, R11, R0, 0x2 ;  /* 0x000000000b007211 */ /* 0x000fc800078e10ff */
[----:B------:R-:W-:-:S13]  /*02c0*/  ISETP.GE.AND P0, PT, R0, R15, PT ;  /* 0x0000000f0000720c */ /* 0x000fda0003f06270 */
[----:B------:R-:W-:Y:S05]  /*02d0*/  @!P0 BRA `(.L_x_159) ;  /* 0xfffffffc00808947 */ /* 0x000fea000383ffff */
[----:B------:R-:W-:Y:S05]  /*02e0*/  EXIT ;  /* 0x000000000000794d */ /* 0x000fea0003800000 */
.L_x_160:
        /* <DEDUP_REMOVED lines=9> */
.L_x_168:


//--------------------- .text._Z21optimized_computationPfS_i --------------------------
	.section	.text._Z21optimized_computationPfS_i,"ax",@progbits
	.align	128
        .global         _Z21optimized_computationPfS_i
        .type           _Z21optimized_computationPfS_i,@function
        .size           _Z21optimized_computationPfS_i,(.L_x_169 - _Z21optimized_computationPfS_i)
        .other          _Z21optimized_computationPfS_i,@"STO_CUDA_ENTRY STV_DEFAULT"
_Z21optimized_computationPfS_i:
.text._Z21optimized_computationPfS_i:
        /* <DEDUP_REMOVED lines=13> */
[----:B--2---:R-:W-:-:S04]  /*00d0*/  IMAD.WIDE R4, R7, 0x4, R4 ;  /* 0x0000000407047825 */ /* 0x004fc800078e0204 */
[----:B---3--:R-:W-:-:S04]  /*00e0*/  FMUL R0, R2, 0.5 ;  /* 0x3f00000002007820 */ /* 0x008fc80000400000 */
[----:B------:R-:W-:-:S05]  /*00f0*/  FMUL R7, R0, R0 ;  /* 0x0000000000077220 */ /* 0x000fca0000400000 */
[----:B------:R-:W-:Y:S01]  /*0100*/  STG.E desc[UR4][R4.64], R7 ;  /* 0x0000000704007986 */ /* 0x000fe2000c101904 */
[----:B------:R-:W-:Y:S05]  /*0110*/  EXIT ;  /* 0x000000000000794d */ /* 0x000fea0003800000 */
.L_x_161:
        /* <DEDUP_REMOVED lines=14> */
.L_x_169:


//--------------------- .text._Z23unoptimized_computationPfS_i --------------------------
	.section	.text._Z23unoptimized_computationPfS_i,"ax",@progbits
	.align	128
        .global         _Z23unoptimized_computationPfS_i
        .type           _Z23unoptimized_computationPfS_i,@function
        .size           _Z23unoptimized_computationPfS_i,(.L_x_170 - _Z23unoptimized_computationPfS_i)
        .other          _Z23unoptimized_computationPfS_i,@"STO_CUDA_ENTRY STV_DEFAULT"
_Z23unoptimized_computationPfS_i:
.text._Z23unoptimized_computationPfS_i:
        /* <DEDUP_REMOVED lines=11> */
[----:B0-----:R-:W-:-:S05]  /*00b0*/  IMAD.WIDE R4, R7, 0x4, R4 ;  /* 0x0000000407047825 */ /* 0x001fca00078e0204 */
[----:B-1----:R-:W3:Y:S01]  /*00c0*/  LDG.E R0, desc[UR4][R4.64] ;  /* 0x0000000404007981 */ /* 0x002ee2000c1e1900 */
[----:B------:R-:W-:Y:S01]  /*00d0*/  BSSY.RECONVERGENT B0, `(.L_x_162) ;  /* 0x0000047000007945 */ /* 0x000fe20003800200 */
[----:B--2---:R-:W-:-:S04]  /*00e0*/  IMAD.WIDE R2, R7, 0x4, R2 ;  /* 0x0000000407027825 */ /* 0x004fc800078e0202 */
[----:B------:R-:W-:Y:S02]  /*00f0*/  HFMA2 R7, -RZ, RZ, 1.875, 0 ;  /* 0x3f800000ff077431 */ /* 0x000fe400000001ff */
[----:B---3--:R-:W-:-:S05]  /*0100*/  FMUL R0, R0, 0.5 ;  /* 0x3f00000000007820 */ /* 0x008fca0000400000 */
[----:B------:R-:W-:-:S13]  /*0110*/  FSETP.NEU.AND P0, PT, R0, 1, PT ;  /* 0x3f8000000000780b */ /* 0x000fda0003f0d000 */
[----:B------:R-:W-:Y:S05]  /*0120*/  @!P0 BRA `(.L_x_163) ;  /* 0x0000000400048947 */ /* 0x000fea0003800000 */
[----:B------:R-:W-:-:S13]  /*0130*/  FSETP.NAN.AND P0, PT, |R0|, |R0|, PT ;  /* 0x400000000000720b */ /* 0x000fda0003f08200 */
[----:B------:R-:W-:Y:S01]  /*0140*/  @P0 FADD R7, R0, 2 ;  /* 0x4000000000070421 */ /* 0x000fe20000000000 */
[----:B------:R-:W-:Y:S06]  /*0150*/  @P0 BRA `(.L_x_163) ;  /* 0x0000000000f80947 */ /* 0x000fec0003800000 */
[C---:B------:R-:W-:Y:S01]  /*0160*/  FMUL R5, |R0|.reuse, 16777216 ;  /* 0x4b80000000057820 */ /* 0x040fe20000400200 */
[----:B------:R-:W-:Y:S02]  /*0170*/  FSETP.GEU.AND P0, PT, |R0|, 1.175494350822287508e-38, PT ;  /* 0x008000000000780b */ /* 0x000fe40003f0e200 */
[----:B------:R-:W-:Y:S02]  /*0180*/  MOV R10, 0x3a2c32e4 ;  /* 0x3a2c32e4000a7802 */ /* 0x000fe40000000f00 */
[----:B------:R-:W-:-:S04]  /*0190*/  FSEL R5, R5, |R0|, !P0 ;  /* 0x4000000005057208 */ /* 0x000fc80004000000 */
[----:B------:R-:W-:-:S04]  /*01a0*/  IADD3 R4, PT, PT, R5, -0x3f3504f3, RZ ;  /* 0xc0cafb0d05047810 */ /* 0x000fc80007ffe0ff */
[----:B------:R-:W-:-:S04]  /*01b0*/  LOP3.LUT R4, R4, 0xff800000, RZ, 0xc0, !PT ;  /* 0xff80000004047812 */ /* 0x000fc800078ec0ff */
[-C--:B------:R-:W-:Y:S02]  /*01c0*/  IADD3 R5, PT, PT, R5, -R4.reuse, RZ ;  /* 0x8000000405057210 */ /* 0x080fe40007ffe0ff */
[----:B------:R-:W-:-:S03]  /*01d0*/  I2FP.F32.S32 R4, R4 ;  /* 0x0000000400047245 */ /* 0x000fc60000201400 */
[C---:B------:R-:W-:Y:S01]  /*01e0*/  FADD R7, R5.reuse, 1 ;  /* 0x3f80000005077421 */ /* 0x040fe20000000000 */
[----:B------:R-:W-:Y:S01]  /*01f0*/  FADD R6, R5, -1 ;  /* 0xbf80000005067421 */ /* 0x000fe20000000000 */
[----:B------:R-:W-:Y:S02]  /*0200*/  FSEL R5, RZ, -24, P0 ;  /* 0xc1c00000ff057808 */ /* 0x000fe40000000000 */
[----:B------:R-:W-:Y:S01]  /*0210*/  FSETP.NEU.AND P0, PT, |R0|, +INF , PT ;  /* 0x7f8000000000780b */ /* 0x000fe20003f0d200 */
[----:B------:R-:W-:Y:S01]  /*0220*/  FADD R8, R6, R6 ;  /* 0x0000000606087221 */ /* 0x000fe20000000000 */
[----:B------:R-:W0:Y:S01]  /*0230*/  MUFU.RCP R7, R7 ;  /* 0x0000000700077308 */ /* 0x000e220000001000 */
[----:B------:R-:W-:Y:S01]  /*0240*/  FFMA R4, R4, 1.1920928955078125e-07, R5 ;  /* 0x3400000004047823 */ /* 0x000fe20000000005 */
[----:B------:R-:W-:-:S13]  /*0250*/  FSETP.NEU.AND P0, PT, R0, RZ, P0 ;  /* 0x000000ff0000720b */ /* 0x000fda000070d000 */
[----:B------:R-:W-:Y:S01]  /*0260*/  @!P0 FADD R0, R0, R0 ;  /* 0x0000000000008221 */ /* 0x000fe20000000000 */
[----:B0-----:R-:W-:-:S04]  /*0270*/  FMUL R9, R7, R8 ;  /* 0x0000000807097220 */ /* 0x001fc80000400000 */
[----:B------:R-:W-:Y:S01]  /*0280*/  FADD R8, R6, -R9 ;  /* 0x8000000906087221 */ /* 0x000fe20000000000 */
[CC--:B------:R-:W-:Y:S01]  /*0290*/  FMUL R5, R9.reuse, R9.reuse ;  /* 0x0000000909057220 */ /* 0x0c0fe20000400000 */
[----:B------:R-:W-:Y:S02]  /*02a0*/  FFMA R13, R9, 1.4426950216293334961, R4 ;  /* 0x3fb8aa3b090d7823 */ /* 0x000fe40000000004 */
[----:B------:R-:W-:Y:S01]  /*02b0*/  FADD R11, R8, R8 ;  /* 0x00000008080b7221 */ /* 0x000fe20000000000 */
[C---:B------:R-:W-:Y:S01]  /*02c0*/  FFMA R8, R5.reuse, R10, 0.0032181653659790754318 ;  /* 0x3b52e7db05087423 */ /* 0x040fe2000000000a */
[----:B------:R-:W-:Y:S02]  /*02d0*/  FADD R4, R4, -R13 ;  /* 0x8000000d04047221 */ /* 0x000fe40000000000 */
[----:B------:R-:W-:Y:S01]  /*02e0*/  FFMA R6, R6, -R9, R11 ;  /* 0x8000000906067223 */ /* 0x000fe2000000000b */
[----:B------:R-:W-:Y:S01]  /*02f0*/  FFMA R8, R5, R8, 0.018033718690276145935 ;  /* 0x3c93bb7305087423 */ /* 0x000fe20000000008 */
[----:B------:R-:W-:-:S02]  /*0300*/  FFMA R11, R9, 1.4426950216293334961, R4 ;  /* 0x3fb8aa3b090b7823 */ /* 0x000fc40000000004 */
[----:B------:R-:W-:Y:S01]  /*0310*/  FMUL R6, R7, R6 ;  /* 0x0000000607067220 */ /* 0x000fe20000400000 */
[----:B------:R-:W-:-:S03]  /*0320*/  FFMA R8, R5, R8, 0.12022458761930465698 ;  /* 0x3df6384f05087423 */ /* 0x000fc60000000008 */
[----:B------:R-:W-:Y:S01]  /*0330*/  FFMA R4, R6, 1.4426950216293334961, R11 ;  /* 0x3fb8aa3b06047823 */ /* 0x000fe2000000000b */
[----:B------:R-:W-:-:S03]  /*0340*/  FMUL R8, R5, R8 ;  /* 0x0000000805087220 */ /* 0x000fc60000400000 */
[----:B------:R-:W-:Y:S01]  /*0350*/  FFMA R7, R9, 1.9251366722983220825e-08, R4 ;  /* 0x32a55e3409077823 */ /* 0x000fe20000000004 */
[----:B------:R-:W-:-:S04]  /*0360*/  FMUL R5, R8, 3 ;  /* 0x4040000008057820 */ /* 0x000fc80000400000 */
[----:B------:R-:W-:Y:S01]  /*0370*/  FFMA R5, R6, R5, R7 ;  /* 0x0000000506057223 */ /* 0x000fe20000000007 */
[----:B------:R-:W-:-:S03]  /*0380*/  HFMA2 R7, -RZ, RZ, 0.64013671875, -15.109375 ;  /* 0x391fcb8eff077431 */ /* 0x000fc600000001ff */
[----:B------:R-:W-:-:S04]  /*0390*/  FFMA R8, R9, R8, R5 ;  /* 0x0000000809087223 */ /* 0x000fc80000000005 */
[----:B------:R-:W-:-:S04]  /*03a0*/  FADD R4, R13, R8 ;  /* 0x000000080d047221 */ /* 0x000fc80000000000 */
[----:B------:R-:W-:Y:S01]  /*03b0*/  FMUL R5, R4, 2 ;  /* 0x4000000004057820 */ /* 0x000fe20000400000 */
[----:B------:R-:W-:-:S03]  /*03c0*/  FADD R13, -R13, R4 ;  /* 0x000000040d0d7221 */ /* 0x000fc60000000100 */
[----:B------:R-:W0:Y:S01]  /*03d0*/  FRND R6, R5 ;  /* 0x0000000500067307 */ /* 0x000e220000201000 */
[----:B------:R-:W-:Y:S01]  /*03e0*/  FADD R13, R8, -R13 ;  /* 0x8000000d080d7221 */ /* 0x000fe20000000000 */
[----:B------:R-:W-:Y:S01]  /*03f0*/  FFMA R4, R4, 2, -R5 ;  /* 0x4000000004047823 */ /* 0x000fe20000000805 */
[----:B------:R-:W-:-:S03]  /*0400*/  FSETP.GT.AND P2, PT, |R5|, 152, PT ;  /* 0x431800000500780b */ /* 0x000fc60003f44200 */
[----:B------:R-:W-:Y:S01]  /*0410*/  FFMA R13, R13, 2, R4 ;  /* 0x400000000d0d7823 */ /* 0x000fe20000000004 */
[----:B0-----:R-:W-:Y:S01]  /*0420*/  FADD R4, R5, -R6 ;  /* 0x8000000605047221 */ /* 0x001fe20000000000 */
[----:B------:R-:W-:-:S03]  /*0430*/  FSETP.GT.AND P1, PT, R6, RZ, PT ;  /* 0x000000ff0600720b */ /* 0x000fc60003f24000 */
[----:B------:R-:W-:Y:S01]  /*0440*/  FADD R4, R4, R13 ;  /* 0x0000000d04047221 */ /* 0x000fe20000000000 */
[----:B------:R-:W-:Y:S02]  /*0450*/  SEL R6, RZ, 0x83000000, P1 ;  /* 0x83000000ff067807 */ /* 0x000fe40000800000 */
[----:B------:R-:W-:Y:S01]  /*0460*/  FSETP.GEU.AND P1, PT, R5, RZ, PT ;  /* 0x000000ff0500720b */ /* 0x000fe20003f2e000 */
[----:B------:R-:W-:Y:S01]  /*0470*/  FFMA R7, R4, R7, 0.0013391353422775864601 ;  /* 0x3aaf85ed04077423 */ /* 0x000fe20000000007 */
[----:B------:R-:W-:-:S03]  /*0480*/  IADD3 R8, PT, PT, R6, 0x7f000000, RZ ;  /* 0x7f00000006087810 */ /* 0x000fc60007ffe0ff */
[C---:B------:R-:W-:Y:S02]  /*0490*/  FFMA R9, R4.reuse, R7, 0.0096188392490148544312 ;  /* 0x3c1d985604097423 */ /* 0x040fe40000000007 */
[----:B------:R-:W0:Y:S02]  /*04a0*/  F2I.NTZ R7, R5 ;  /* 0x0000000500077305 */ /* 0x000e240000203100 */
[----:B------:R-:W-:-:S04]  /*04b0*/  FFMA R9, R4, R9, 0.055503588169813156128 ;  /* 0x3d6357bb04097423 */ /* 0x000fc80000000009 */
[----:B------:R-:W-:-:S04]  /*04c0*/  FFMA R9, R4, R9, 0.24022644758224487305 ;  /* 0x3e75fdec04097423 */ /* 0x000fc80000000009 */
[----:B------:R-:W-:-:S04]  /*04d0*/  FFMA R9, R4, R9, 0.69314718246459960938 ;  /* 0x3f31721804097423 */ /* 0x000fc80000000009 */
[----:B------:R-:W-:Y:S01]  /*04e0*/  FFMA R9, R4, R9, 1 ;  /* 0x3f80000004097423 */ /* 0x000fe20000000009 */
[----:B0-----:R-:W-:Y:S02]  /*04f0*/  LEA R6, R7, -R6, 0x17 ;  /* 0x8000000607067211 */ /* 0x001fe400078eb8ff */
[----:B------:R-:W-:Y:S01]  /*0500*/  FSEL R7, RZ, +INF , !P1 ;  /* 0x7f800000ff077808 */ /* 0x000fe20004800000 */
[----:B------:R-:W-:-:S04]  /*0510*/  FMUL R9, R8, R9 ;  /* 0x0000000908097220 */ /* 0x000fc80000400000 */
[----:B------:R-:W-:Y:S01]  /*0520*/  @!P2 FMUL R7, R6, R9 ;  /* 0x000000090607a220 */ /* 0x000fe20000400000 */
[----:B------:R-:W-:-:S07]  /*0530*/  @!P0 LOP3.LUT R7, R0, 0x7fffffff, RZ, 0xc0, !PT ;  /* 0x7fffffff00078812 */ /* 0x000fce00078ec0ff */
.L_x_163:
[----:B------:R-:W-:Y:S05]  /*0540*/  BSYNC.RECONVERGENT B0 ;  /* 0x0000000000007941 */ /* 0x000fea0003800200 */
.L_x_162:
[----:B------:R-:W-:Y:S01]  /*0550*/  STG.E desc[UR4][R2.64], R7 ;  /* 0x0000000702007986 */ /* 0x000fe2000c101904 */
[----:B------:R-:W-:Y:S05]  /*0560*/  EXIT ;  /* 0x000000000000794d */ /* 0x000fea0003800000 */
.L_x_164:
        /* <DEDUP_REMOVED lines=9> */
.L_x_170:


//--------------------- .nv.shared.reserved.0     --------------------------
	.section	.nv.shared.reserved.0,"aw",@nobits
	.weak		__nv_reservedSMEM_offset_0_alias
	.size		__nv_reservedSMEM_offset_0_alias, 0, 64
	.other		__nv_reservedSMEM_offset_0_alias,@"STO_CUDA_RESERVED_SHARED STV_DEFAULT"
__nv_reservedSMEM_offset_0_alias:
	.zero		0
	.zero		64


//--------------------- .nv.constant0._Z24high_arith_intens_kernelPfS_i --------------------------
	.section	.nv.constant0._Z24high_arith_intens_kernelPfS_i,"a",@progbits
	.sectionflags	@""
	.align	4
.nv.constant0._Z24high_arith_intens_kernelPfS_i:
	.zero		916


//--------------------- .nv.constant0._Z20low_reg_usage_kernelPfS_i --------------------------
	.section	.nv.constant0._Z20low_reg_usage_kernelPfS_i,"a",@progbits
	.sectionflags	@""
	.align	4
.nv.constant0._Z20low_reg_usage_kernelPfS_i:
	.zero		916


//--------------------- .nv.constant0._Z18loop_unroll_kernelPfS_i --------------------------
	.section	.nv.constant0._Z18loop_unroll_kernelPfS_i,"a",@progbits
	.sectionflags	@""
	.align	4
.nv.constant0._Z18loop_unroll_kernelPfS_i:
	.zero		916


//--------------------- .nv.constant0._Z21optimized_computationPfS_i --------------------------
	.section	.nv.constant0._Z21optimized_computationPfS_i,"a",@progbits
	.sectionflags	@""
	.align	4
.nv.constant0._Z21optimized_computationPfS_i:
	.zero		916


//--------------------- .nv.constant0._Z23unoptimized_computationPfS_i --------------------------
	.section	.nv.constant0._Z23unoptimized_computationPfS_i,"a",@progbits
	.sectionflags	@""
	.align	4
.nv.constant0._Z23unoptimized_computationPfS_i:
	.zero		916


//--------------------- SYMBOLS --------------------------

	.type		.nv.reservedSmem.offset0,@object
	.size		.nv.reservedSmem.offset0,0x4
